def matmul_kernel(
    a_ptr,
    b_ptr,
    c_ptr,
    M,
    N,
    K,
    stride_am,
    stride_ak,
    stride_bk,
    stride_bn,
    stride_cm,
    stride_cn,
    BLOCK_M: tl.constexpr,
    BLOCK_N: tl.constexpr,
    BLOCK_K: tl.constexpr,
    GROUP_M: tl.constexpr,
):
    pid = tl.program_id(axis=0)
    num_pid_m = tl.cdiv(M, BLOCK_M)
    num_pid_n = tl.cdiv(N, BLOCK_N)
    num_pid_in_group = GROUP_M * num_pid_n
    group_id = pid // num_pid_in_group
    first_pid_m = group_id * GROUP_M
    group_size_m = min(num_pid_m - first_pid_m, GROUP_M)
    pid_m = first_pid_m + ((pid % num_pid_in_group) % group_size_m)
    pid_n = (pid % num_pid_in_group) // group_size_m

    offs_am = (pid_m * BLOCK_M + tl.arange(0, BLOCK_M)) % M
    offs_bn = (pid_n * BLOCK_N + tl.arange(0, BLOCK_N)) % N
    offs_k = tl.arange(0, BLOCK_K)
    a_ptrs = a_ptr + offs_am[:, None] * stride_am + offs_k[None, :] * stride_ak
    b_ptrs = b_ptr + offs_k[:, None] * stride_bk + offs_bn[None, :] * stride_bn

    acc = tl.zeros((BLOCK_M, BLOCK_N), dtype=tl.float32)
    for kk in range(0, tl.cdiv(K, BLOCK_K)):
        a = tl.load(a_ptrs, mask=offs_k[None, :] < K - kk * BLOCK_K, other=0.0)
        b = tl.load(b_ptrs, mask=offs_k[:, None] < K - kk * BLOCK_K, other=0.0)
        acc = tl.dot(a, b, acc)
        a_ptrs += BLOCK_K * stride_ak
        b_ptrs += BLOCK_K * stride_bk

    c = acc.to(c_ptr.dtype.element_ty)
    offs_cm = pid_m * BLOCK_M + tl.arange(0, BLOCK_M)
    offs_cn = pid_n * BLOCK_N + tl.arange(0, BLOCK_N)
    c_ptrs = c_ptr + offs_cm[:, None] * stride_cm + offs_cn[None, :] * stride_cn
    mask = (offs_cm[:, None] < M) & (offs_cn[None, :] < N)
    tl.store(c_ptrs, c, mask=mask)

# config = {"BLOCK_K": 32, "BLOCK_M": 64, "BLOCK_N": 128, "GROUP_M": 8, "arch": "sm_100", "dtype": "fp32", "num_ctas": 1, "num_stages": 2, "num_warps": 4}
# arch = sm_100


// ===== COMPILED SASS (sm_100a) =====

	.target	sm_100a

	.elftype	@"ET_EXEC"


//--------------------- .note.nv.tkinfo           --------------------------
	.section	.note.nv.tkinfo,"",@"SHT_NOTE"
	.sectionflags	@"SHF_NOTE_NV_TKINFO"
	.tkinfo
        /*0018*/ 	.word	0x00000081
        /*0030*/ 	.string	""
        /*0030*/ 	.string	"ptxas-blackwell"
        /*0030*/ 	.string	"Cuda compilation tools, release 12.9, V12.9.86"
        /*0030*/ 	.string	"Build cuda_12.9.r12.9/compiler.36037853_0"
        /*0030*/ 	.string	"-v  -suppress-debug-info  -lineinfo  -arch sm_100a "



//--------------------- .note.nv.cuver            --------------------------
	.section	.note.nv.cuver,"",@"SHT_NOTE"
	.sectionflags	@"SHF_NOTE_NV_CUVER"
        /*0018*/ 	.short	0x0001
        /*001a*/ 	.short	0x0064
        /*001c*/ 	.short	0x0001
        /*001e*/ 	.short	0x0000
        /*0020*/ 	.short	0x0001
        /*0022*/ 	.short	0x0000


//--------------------- .nv.info                  --------------------------
	.section	.nv.info,"",@"SHT_CUDA_INFO"
	.align	4


	//----- nvinfo : EIATTR_REGCOUNT
	.align		4
        /*0000*/ 	.byte	0x04, 0x2f
        /*0002*/ 	.short	(.L_4 - .L_3)
	.align		4
.L_3:
        /*0004*/ 	.word	index@(matmul_kernel)
        /*0008*/ 	.word	0x000000d8


	//----- nvinfo : EIATTR_FRAME_SIZE
	.align		4
.L_4:
        /*000c*/ 	.byte	0x04, 0x11
        /*000e*/ 	.short	(.L_6 - .L_5)
	.align		4
.L_5:
        /*0010*/ 	.word	index@($__internal_2_$__cuda_sm10x_tcgen05_guardrail_trap_unallocated_columns_being_dealloced)
        /*0014*/ 	.word	0x00000000


	//----- nvinfo : EIATTR_FRAME_SIZE
	.align		4
.L_6:
        /*0018*/ 	.byte	0x04, 0x11
        /*001a*/ 	.short	(.L_8 - .L_7)
	.align		4
.L_7:
        /*001c*/ 	.word	index@($__internal_1_$__cuda_sm10x_tcgen05_guardrail_trap_phase_invalid_during_alloc)
        /*0020*/ 	.word	0x00000000


	//----- nvinfo : EIATTR_FRAME_SIZE
	.align		4
.L_8:
        /*0024*/ 	.byte	0x04, 0x11
        /*0026*/ 	.short	(.L_10 - .L_9)
	.align		4
.L_9:
        /*0028*/ 	.word	index@($__internal_0_$__cuda_sm10x_tcgen05_guardrail_trap_col_being_dealloced_not_returned_by_alloc)
        /*002c*/ 	.word	0x00000000


	//----- nvinfo : EIATTR_FRAME_SIZE
	.align		4
.L_10:
        /*0030*/ 	.byte	0x04, 0x11
        /*0032*/ 	.short	(.L_12 - .L_11)
	.align		4
.L_11:
        /*0034*/ 	.word	index@(matmul_kernel)
        /*0038*/ 	.word	0x00000000


	//----- nvinfo : EIATTR_MIN_STACK_SIZE
	.align		4
.L_12:
        /*003c*/ 	.byte	0x04, 0x12
        /*003e*/ 	.short	(.L_14 - .L_13)
	.align		4
.L_13:
        /*0040*/ 	.word	index@(matmul_kernel)
        /*0044*/ 	.word	0x00000000
.L_14:


//--------------------- .nv.info.matmul_kernel    --------------------------
	.section	.nv.info.matmul_kernel,"",@"SHT_CUDA_INFO"
	.sectionflags	@""
	.align	4


	//----- nvinfo : EIATTR_CUDA_API_VERSION
	.align		4
        /*0000*/ 	.byte	0x04, 0x37
        /*0002*/ 	.short	(.L_16 - .L_15)
.L_15:
        /*0004*/ 	.word	0x00000081


	//----- nvinfo : EIATTR_KPARAM_INFO
	.align		4
.L_16:
        /*0008*/ 	.byte	0x04, 0x17
        /*000a*/ 	.short	(.L_18 - .L_17)
.L_17:
        /*000c*/ 	.word	0x00000000
        /*0010*/ 	.short	0x000d
        /*0012*/ 	.short	0x0048
        /*0014*/ 	.byte	0x00, 0xf4, 0x21, 0x00


	//----- nvinfo : EIATTR_KPARAM_INFO
	.align		4
.L_18:
        /*0018*/ 	.byte	0x04, 0x17
        /*001a*/ 	.short	(.L_20 - .L_19)
.L_19:
        /*001c*/ 	.word	0x00000000
        /*0020*/ 	.short	0x000c
        /*0022*/ 	.short	0x0040
        /*0024*/ 	.byte	0x00, 0xf4, 0x21, 0x00


	//----- nvinfo : EIATTR_KPARAM_INFO
	.align		4
.L_20:
        /*0028*/ 	.byte	0x04, 0x17
        /*002a*/ 	.short	(.L_22 - .L_21)
.L_21:
        /*002c*/ 	.word	0x00000000
        /*0030*/ 	.short	0x000b
        /*0032*/ 	.short	0x0038
        /*0034*/ 	.byte	0x00, 0xf0, 0x11, 0x00


	//----- nvinfo : EIATTR_KPARAM_INFO
	.align		4
.L_22:
        /*0038*/ 	.byte	0x04, 0x17
        /*003a*/ 	.short	(.L_24 - .L_23)
.L_23:
        /*003c*/ 	.word	0x00000000
        /*0040*/ 	.short	0x000a
        /*0042*/ 	.short	0x0034
        /*0044*/ 	.byte	0x00, 0xf0, 0x11, 0x00


	//----- nvinfo : EIATTR_KPARAM_INFO
	.align		4
.L_24:
        /*0048*/ 	.byte	0x04, 0x17
        /*004a*/ 	.short	(.L_26 - .L_25)
.L_25:
        /*004c*/ 	.word	0x00000000
        /*0050*/ 	.short	0x0009
        /*0052*/ 	.short	0x0030
        /*0054*/ 	.byte	0x00, 0xf0, 0x11, 0x00


	//----- nvinfo : EIATTR_KPARAM_INFO
	.align		4
.L_26:
        /*0058*/ 	.byte	0x04, 0x17
        /*005a*/ 	.short	(.L_28 - .L_27)
.L_27:
        /*005c*/ 	.word	0x00000000
        /*0060*/ 	.short	0x0008
        /*0062*/ 	.short	0x002c
        /*0064*/ 	.byte	0x00, 0xf0, 0x11, 0x00


	//----- nvinfo : EIATTR_KPARAM_INFO
	.align		4
.L_28:
        /*0068*/ 	.byte	0x04, 0x17
        /*006a*/ 	.short	(.L_30 - .L_29)
.L_29:
        /*006c*/ 	.word	0x00000000
        /*0070*/ 	.short	0x0007
        /*0072*/ 	.short	0x0028
        /*0074*/ 	.byte	0x00, 0xf0, 0x11, 0x00


	//----- nvinfo : EIATTR_KPARAM_INFO
	.align		4
.L_30:
        /*0078*/ 	.byte	0x04, 0x17
        /*007a*/ 	.short	(.L_32 - .L_31)
.L_31:
        /*007c*/ 	.word	0x00000000
        /*0080*/ 	.short	0x0006
        /*0082*/ 	.short	0x0024
        /*0084*/ 	.byte	0x00, 0xf0, 0x11, 0x00


	//----- nvinfo : EIATTR_KPARAM_INFO
	.align		4
.L_32:
        /*0088*/ 	.byte	0x04, 0x17
        /*008a*/ 	.short	(.L_34 - .L_33)
.L_33:
        /*008c*/ 	.word	0x00000000
        /*0090*/ 	.short	0x0005
        /*0092*/ 	.short	0x0020
        /*0094*/ 	.byte	0x00, 0xf0, 0x11, 0x00


	//----- nvinfo : EIATTR_KPARAM_INFO
	.align		4
.L_34:
        /*0098*/ 	.byte	0x04, 0x17
        /*009a*/ 	.short	(.L_36 - .L_35)
.L_35:
        /*009c*/ 	.word	0x00000000
        /*00a0*/ 	.short	0x0004
        /*00a2*/ 	.short	0x001c
        /*00a4*/ 	.byte	0x00, 0xf0, 0x11, 0x00


	//----- nvinfo : EIATTR_KPARAM_INFO
	.align		4
.L_36:
        /*00a8*/ 	.byte	0x04, 0x17
        /*00aa*/ 	.short	(.L_38 - .L_37)
.L_37:
        /*00ac*/ 	.word	0x00000000
        /*00b0*/ 	.short	0x0003
        /*00b2*/ 	.short	0x0018
        /*00b4*/ 	.byte	0x00, 0xf0, 0x11, 0x00


	//----- nvinfo : EIATTR_KPARAM_INFO
	.align		4
.L_38:
        /*00b8*/ 	.byte	0x04, 0x17
        /*00ba*/ 	.short	(.L_40 - .L_39)
.L_39:
        /*00bc*/ 	.word	0x00000000
        /*00c0*/ 	.short	0x0002
        /*00c2*/ 	.short	0x0010
        /*00c4*/ 	.byte	0x00, 0xf4, 0x21, 0x00


	//----- nvinfo : EIATTR_KPARAM_INFO
	.align		4
.L_40:
        /*00c8*/ 	.byte	0x04, 0x17
        /*00ca*/ 	.short	(.L_42 - .L_41)
.L_41:
        /*00cc*/ 	.word	0x00000000
        /*00d0*/ 	.short	0x0001
        /*00d2*/ 	.short	0x0008
        /*00d4*/ 	.byte	0x00, 0xf4, 0x21, 0x00


	//----- nvinfo : EIATTR_KPARAM_INFO
	.align		4
.L_42:
        /*00d8*/ 	.byte	0x04, 0x17
        /*00da*/ 	.short	(.L_44 - .L_43)
.L_43:
        /*00dc*/ 	.word	0x00000000
        /*00e0*/ 	.short	0x0000
        /*00e2*/ 	.short	0x0000
        /*00e4*/ 	.byte	0x00, 0xf4, 0x21, 0x00


	//----- nvinfo : EIATTR_AT_ENTRY_FRAGMENTS
	.align		4
.L_44:
        /*00e8*/ 	.byte	0x04, 0x4f
        /*00ea*/ 	.short	(.L_46 - .L_45)


	//   ....[0]....
.L_45:
        /*00ec*/ 	.word	0x00000004


	//----- nvinfo : EIATTR_RESERVED_SMEM_USED
	.align		4
.L_46:
        /*00f0*/ 	.byte	0x01, 0x41
	.zero		2


	//----- nvinfo : EIATTR_SPARSE_MMA_MASK
	.align		4
        /*00f4*/ 	.byte	0x03, 0x50
        /*00f6*/ 	.short	0x0000


	//----- nvinfo : EIATTR_TCGEN05_1CTA_USED
	.align		4
        /*00f8*/ 	.byte	0x01, 0x51
	.zero		2


	//----- nvinfo : EIATTR_MAXREG_COUNT
	.align		4
        /*00fc*/ 	.byte	0x03, 0x1b
        /*00fe*/ 	.short	0x00ff


	//----- nvinfo : EIATTR_NUM_BARRIERS
	.align		4
        /*0100*/ 	.byte	0x02, 0x4c
        /*0102*/ 	.byte	0x01
	.zero		1


	//----- nvinfo : EIATTR_INT_WARP_WIDE_INSTR_OFFSETS
	.align		4
        /*0104*/ 	.byte	0x04, 0x31
        /*0106*/ 	.short	(.L_48 - .L_47)


	//   ....[0]....
.L_47:
        /*0108*/ 	.word	0x000030d0


	//   ....[1]....
        /*010c*/ 	.word	0x00003100


	//   ....[2]....
        /*0110*/ 	.word	0x00003210


	//   ....[3]....
        /*0114*/ 	.word	0x00008cd0


	//   ....[4]....
        /*0118*/ 	.word	0x00008d20


	//----- nvinfo : EIATTR_COOP_GROUP_MASK_REGIDS
	.align		4
.L_48:
        /*011c*/ 	.byte	0x04, 0x29
        /*011e*/ 	.short	(.L_50 - .L_49)


	//   ....[0]....
.L_49:
        /*0120*/ 	.word	0xffffffff


	//   ....[1]....
        /*0124*/ 	.word	0xffffffff


	//   ....[2]....
        /*0128*/ 	.word	0xffffffff


	//   ....[3]....
        /*012c*/ 	.word	0xffffffff


	//----- nvinfo : EIATTR_COOP_GROUP_INSTR_OFFSETS
	.align		4
.L_50:
        /*0130*/ 	.byte	0x04, 0x28
        /*0132*/ 	.short	(.L_52 - .L_51)


	//   ....[0]....
.L_51:
        /*0134*/ 	.word	0x00000060


	//   ....[1]....
        /*0138*/ 	.word	0x00000320


	//   ....[2]....
        /*013c*/ 	.word	0x00008b60


	//   ....[3]....
        /*0140*/ 	.word	0x00008dd0


	//----- nvinfo : EIATTR_VRC_CTA_INIT_COUNT
	.align		4
.L_52:
        /*0144*/ 	.byte	0x02, 0x4a
        /*0146*/ 	.byte	0x80
	.zero		1


	//----- nvinfo : EIATTR_MBARRIER_INSTR_OFFSETS
	.align		4
        /*0148*/ 	.byte	0x04, 0x39
        /*014a*/ 	.short	(.L_54 - .L_53)


	//   ....[0]....
.L_53:
        /*014c*/ 	.word	0x000032a0
        /*0150*/ 	.word	0x000000ff
        /*0154*/ 	.word	0x00000000
        /*0158*/ 	.short	0x0100
        /*015a*/ 	.byte	0x0c
	.zero		1


	//   ....[1]....
        /*015c*/ 	.word	0x000032c0
        /*0160*/ 	.word	0x000000ff
        /*0164*/ 	.word	0x0000c008
        /*0168*/ 	.short	0x0100
        /*016a*/ 	.byte	0x0a
	.zero		1


	//   ....[2]....
        /*016c*/ 	.word	0x00005740
        /*0170*/ 	.word	0x000000ff
        /*0174*/ 	.word	0x00000000
        /*0178*/ 	.short	0x010a
        /*017a*/ 	.byte	0x0d
	.zero		1


	//   ....[3]....
        /*017c*/ 	.word	0x00006ae0
        /*0180*/ 	.word	0x000000ff
        /*0184*/ 	.word	0x00000000
        /*0188*/ 	.short	0x010a
        /*018a*/ 	.byte	0x0c
	.zero		1


	//   ....[4]....
        /*018c*/ 	.word	0x00006c00
        /*0190*/ 	.word	0x000000ff
        /*0194*/ 	.word	0x0000c000
        /*0198*/ 	.short	0x0108
        /*019a*/ 	.byte	0x0a
	.zero		1


	//   ....[5]....
        /*019c*/ 	.word	0x00006cc0
        /*01a0*/ 	.word	0x000000ff
        /*01a4*/ 	.word	0x0000c008
        /*01a8*/ 	.short	0x0108
        /*01aa*/ 	.byte	0x0a
	.zero		1


	//   ....[6]....
        /*01ac*/ 	.word	0x00008df0
        /*01b0*/ 	.word	0x000000ff
        /*01b4*/ 	.word	0x00000000
        /*01b8*/ 	.short	0x010a
        /*01ba*/ 	.byte	0x0d
	.zero		1


	//   ....[7]....
        /*01bc*/ 	.word	0x00008e20
        /*01c0*/ 	.word	0x000000ff
        /*01c4*/ 	.word	0x00000000
        /*01c8*/ 	.short	0x010a
        /*01ca*/ 	.byte	0x0c
	.zero		1


	//----- nvinfo : EIATTR_NUM_MBARRIERS
	.align		4
.L_54:
        /*01cc*/ 	.byte	0x03, 0x38
        /*01ce*/ 	.short	0x0002


	//----- nvinfo : EIATTR_EXIT_INSTR_OFFSETS
	.align		4
        /*01d0*/ 	.byte	0x04, 0x1c
        /*01d2*/ 	.short	(.L_56 - .L_55)


	//   ....[0]....
.L_55:
        /*01d4*/ 	.word	0x00008de0


	//----- nvinfo : EIATTR_REQNTID
	.align		4
.L_56:
        /*01d8*/ 	.byte	0x04, 0x10
        /*01da*/ 	.short	(.L_58 - .L_57)
.L_57:
        /*01dc*/ 	.word	0x00000080
        /*01e0*/ 	.word	0x00000001
        /*01e4*/ 	.word	0x00000001


	//----- nvinfo : EIATTR_CRS_STACK_SIZE
	.align		4
.L_58:
        /*01e8*/ 	.byte	0x04, 0x1e
        /*01ea*/ 	.short	(.L_60 - .L_59)
.L_59:
        /*01ec*/ 	.word	0x00000000


	//----- nvinfo : EIATTR_CBANK_PARAM_SIZE
	.align		4
.L_60:
        /*01f0*/ 	.byte	0x03, 0x19
        /*01f2*/ 	.short	0x0050


	//----- nvinfo : EIATTR_PARAM_CBANK
	.align		4
        /*01f4*/ 	.byte	0x04, 0x0a
        /*01f6*/ 	.short	(.L_62 - .L_61)
	.align		4
.L_61:
        /*01f8*/ 	.word	index@(.nv.constant0.matmul_kernel)
        /*01fc*/ 	.short	0x0380
        /*01fe*/ 	.short	0x0050


	//----- nvinfo : EIATTR_SW_WAR
	.align		4
.L_62:
        /*0200*/ 	.byte	0x04, 0x36
        /*0202*/ 	.short	(.L_64 - .L_63)
.L_63:
        /*0204*/ 	.word	0x00000008
.L_64:


//--------------------- .nv.compat                --------------------------
	.section	.nv.compat,"",@"SHT_CUDA_COMPAT_INFO"
	.align	4
        /*0000*/ 	.byte	0x02, 0x02, 0x02, 0x00, 0x02, 0x05, 0x05, 0x00, 0x02, 0x03, 0x00, 0x00, 0x02, 0x06, 0x01, 0x00


//--------------------- .nv.callgraph             --------------------------
	.section	.nv.callgraph,"",@"SHT_CUDA_CALLGRAPH"
	.align	4
	.sectionentsize	8
	.align		4
        /*0000*/ 	.word	0x00000000
	.align		4
        /*0004*/ 	.word	0xffffffff
	.align		4
        /*0008*/ 	.word	0x00000000
	.align		4
        /*000c*/ 	.word	0xfffffffe
	.align		4
        /*0010*/ 	.word	0x00000000
	.align		4
        /*0014*/ 	.word	0xfffffffd
	.align		4
        /*0018*/ 	.word	0x00000000
	.align		4
        /*001c*/ 	.word	0xfffffffc


//--------------------- .text.matmul_kernel       --------------------------
	.section	.text.matmul_kernel,"ax",@progbits
	.align	128
        .global         matmul_kernel
        .type           matmul_kernel,@function
        .size           matmul_kernel,(.L_x_20 - matmul_kernel)
        .other          matmul_kernel,@"STO_CUDA_ENTRY STV_DEFAULT"
matmul_kernel:
.text.matmul_kernel:
[----:B------:R-:W1:Y:S01]  /*0000*/  LDC R1, c[0x0][0x37c] ;  /* 0x0000df00ff017b82 */ /* 0x000e620000000800 */
[----:B------:R-:W2:Y:S02]  /*0010*/  S2R R69, SR_TID.X ;  /* 0x0000000000457919 */ /* 0x000ea40000002100 */
[----:B--2---:R-:W-:-:S13]  /*0020*/  ISETP.GE.U32.AND P0, PT, R69, 0x20, PT ;  /* 0x000000204500780c */ /* 0x004fda0003f06070 */
[----:B------:R-:W-:Y:S02]  /*0030*/  VOTEU.ANY UP0, P0 ;  /* 0x0000000000ff7886 */ /* 0x000fe40000000100 */
[----:B-1----:R-:W-:Y:S05]  /*0040*/  BRA.U UP0, `(.L_x_0) ;  /* 0x0000000100b87547 */ /* 0x002fea000b800000 */
[----:B------:R-:W1:Y:S01]  /*0050*/  S2UR UR6, SR_CgaCtaId ;  /* 0x00000000000679c3 */ /* 0x000e620000008800 */
[----:B------:R-:W-:Y:S01]  /*0060*/  NOP ;  /* 0x0000000000007918 */ /* 0x000fe20000000000 */
[----:B------:R-:W-:Y:S02]  /*0070*/  UMOV UR4, 0x40 ;  /* 0x0000004000047882 */ /* 0x000fe40000000000 */
[----:B-1----:R-:W-:-:S09]  /*0080*/  ULEA UR4, UR6, UR4, 0x18 ;  /* 0x0000000406047291 */ /* 0x002fd2000f8ec0ff */
[----:B------:R-:W1:Y:S01]  /*0090*/  LDS.U8 R0, [UR4] ;  /* 0x00000004ff007984 */ /* 0x000e620008000000 */
[----:B------:R-:W-:Y:S02]  /*00a0*/  UMOV UR4, 0x400 ;  /* 0x0000040000047882 */ /* 0x000fe40000000000 */
[----:B------:R-:W-:Y:S01]  /*00b0*/  ULEA UR4, UR6, UR4, 0x18 ;  /* 0x0000000406047291 */ /* 0x000fe2000f8ec0ff */
[----:B-1----:R-:W-:-:S13]  /*00c0*/  ISETP.NE.AND P0, PT, R0, RZ, PT ;  /* 0x000000ff0000720c */ /* 0x002fda0003f05270 */
[----:B------:R-:W-:Y:S05]  /*00d0*/  @P0 BRA `(.L_x_1) ;  /* 0x00000000007c0947 */ /* 0x000fea0003800000 */
[----:B------:R-:W-:-:S13]  /*00e0*/  ELECT P0, URZ, PT ;  /* 0x0000000000ff782f */ /* 0x000fda0003800000 */
[----:B------:R-:W-:Y:S05]  /*00f0*/  @!P0 BRA `(.L_x_2) ;  /* 0x0000000000848947 */ /* 0x000fea0003800000 */
[----:B------:R-:W-:Y:S01]  /*0100*/  UMOV UR5, 0x4 ;  /* 0x0000000400057882 */ /* 0x000fe20000000000 */
[----:B------:R-:W-:Y:S02]  /*0110*/  IMAD.MOV.U32 R4, RZ, RZ, 0x1 ;  /* 0x00000001ff047424 */ /* 0x000fe400078e00ff */
[----:B------:R-:W-:Y:S02]  /*0120*/  IMAD.MOV.U32 R5, RZ, RZ, 0xf ;  /* 0x0000000fff057424 */ /* 0x000fe400078e00ff */
[----:B------:R-:W-:Y:S04]  /*0130*/  DEPBAR.LE SB1, 0x36 ;  /* 0x00009d800000791a */ /* 0x000fe80000000000 */
[----:B------:R-:W1:Y:S02]  /*0140*/  UTCATOMSWS.FIND_AND_SET.ALIGN UP1, UR5, UR5 ;  /* 0x00000005000575e3 */ /* 0x000e640008020800 */
[----:B-1----:R-:W-:-:S04]  /*0150*/  PLOP3.LUT P0, PT, PT, PT, UP1, 0x80, 0x8 ;  /* 0x000000000008781c */ /* 0x002fc80003f0f018 */
[----:B------:R-:W-:-:S04]  /*0160*/  SEL R0, RZ, 0xffffffff, !P0 ;  /* 0xffffffffff007807 */ /* 0x000fc80004000000 */
[----:B------:R-:W-:Y:S01]  /*0170*/  ISETP.NE.AND P0, PT, R0, RZ, PT ;  /* 0x000000ff0000720c */ /* 0x000fe20003f05270 */
[----:B------:R-:W-:-:S12]  /*0180*/  IMAD.U32 R0, RZ, RZ, UR5 ;  /* 0x00000005ff007e24 */ /* 0x000fd8000f8e00ff */
[----:B------:R-:W-:Y:S05]  /*0190*/  @P0 BRA `(.L_x_3) ;  /* 0x0000000000240947 */ /* 0x000fea0003800000 */
.L_x_4:
[----:B------:R-:W-:Y:S05]  /*01a0*/  NANOSLEEP 0x64 ;  /* 0x000000640000795d */ /* 0x000fea0003800000 */
[----:B------:R-:W-:-:S05]  /*01b0*/  UMOV UR5, 0x4 ;  /* 0x0000000400057882 */ /* 0x000fca0000000000 */
[----:B------:R-:W-:Y:S04]  /*01c0*/  DEPBAR.LE SB1, 0x36 ;  /* 0x00009d800000791a */ /* 0x000fe80000000000 */
[----:B------:R-:W1:Y:S02]  /*01d0*/  UTCATOMSWS.FIND_AND_SET.ALIGN UP1, UR5, UR5 ;  /* 0x00000005000575e3 */ /* 0x000e640008020800 */
[----:B-1----:R-:W-:-:S04]  /*01e0*/  PLOP3.LUT P0, PT, PT, PT, UP1, 0x80, 0x8 ;  /* 0x000000000008781c */ /* 0x002fc80003f0f018 */
[----:B------:R-:W-:-:S04]  /*01f0*/  SEL R0, RZ, 0xffffffff, !P0 ;  /* 0xffffffffff007807 */ /* 0x000fc80004000000 */
[----:B------:R-:W-:Y:S01]  /*0200*/  ISETP.NE.AND P0, PT, R0, RZ, PT ;  /* 0x000000ff0000720c */ /* 0x000fe20003f05270 */
[----:B------:R-:W-:-:S12]  /*0210*/  IMAD.U32 R0, RZ, RZ, UR5 ;  /* 0x00000005ff007e24 */ /* 0x000fd8000f8e00ff */
[----:B------:R-:W-:Y:S05]  /*0220*/  @!P0 BRA `(.L_x_4) ;  /* 0xfffffffc00dc8947 */ /* 0x000fea000383ffff */
.L_x_3:
[C---:B------:R-:W-:Y:S01]  /*0230*/  VIADD R3, R0.reuse, 0x10 ;  /* 0x0000001000037836 */ /* 0x040fe20000000000 */
[----:B------:R-:W-:Y:S01]  /*0240*/  UMOV UR5, 0x50 ;  /* 0x0000005000057882 */ /* 0x000fe20000000000 */
[----:B------:R-:W-:Y:S01]  /*0250*/  SHF.L.U32 R2, R5, R0, RZ ;  /* 0x0000000005027219 */ /* 0x000fe200000006ff */
[----:B------:R-:W-:Y:S01]  /*0260*/  ULEA UR5, UR6, UR5, 0x18 ;  /* 0x0000000506057291 */ /* 0x000fe2000f8ec0ff */
[----:B------:R-:W-:Y:S01]  /*0270*/  IMAD.SHL.U32 R0, R0, 0x20, RZ ;  /* 0x0000002000007824 */ /* 0x000fe200078e00ff */
[----:B------:R-:W-:-:S04]  /*0280*/  SHF.L.U32 R3, R4, R3, RZ ;  /* 0x0000000304037219 */ /* 0x000fc800000006ff */
[----:B------:R-:W-:-:S05]  /*0290*/  LOP3.LUT R2, R3, R2, RZ, 0xfc, !PT ;  /* 0x0000000203027212 */ /* 0x000fca00078efcff */
[----:B------:R1:W-:Y:S04]  /*02a0*/  ATOMS.OR RZ, [UR5], R2 ;  /* 0x00000002ffff798c */ /* 0x0003e8000b000005 */
[----:B------:R1:W-:Y:S01]  /*02b0*/  STS [UR4], R0 ;  /* 0x00000000ff007988 */ /* 0x0003e20008000804 */
[----:B------:R-:W-:Y:S05]  /*02c0*/  BRA `(.L_x_2) ;  /* 0x0000000000107947 */ /* 0x000fea0003800000 */
.L_x_1:
[----:B------:R-:W-:Y:S01]  /*02d0*/  IMAD.MOV.U32 R0, RZ, RZ, -0x1 ;  /* 0xffffffffff007424 */ /* 0x000fe200078e00ff */
[----:B------:R-:W-:-:S04]  /*02e0*/  MOV R2, 0x310 ;  /* 0x0000031000027802 */ /* 0x000fc80000000f00 */
[----:B------:R1:W-:Y:S03]  /*02f0*/  STS [UR4], R0 ;  /* 0x00000000ff007988 */ /* 0x0003e60008000804 */
[----:B-1----:R-:W-:Y:S05]  /*0300*/  CALL.REL.NOINC `($__internal_1_$__cuda_sm10x_tcgen05_guardrail_trap_phase_invalid_during_alloc) ;  /* 0x0000008800dc7944 */ /* 0x002fea0003c00000 */
.L_x_2:
[----:B------:R-:W-:Y:S05]  /*0310*/  WARPSYNC.ALL ;  /* 0x0000000000007948 */ /* 0x000fea0003800000 */
[----:B------:R-:W-:Y:S01]  /*0320*/  NOP ;  /* 0x0000000000007918 */ /* 0x000fe20000000000 */
.L_x_0:
[----:B------:R-:W2:Y:S01]  /*0330*/  LDC.64 R36, c[0x0][0x398] ;  /* 0x0000e600ff247b82 */ /* 0x000ea20000000a00 */
[----:B------:R-:W3:Y:S01]  /*0340*/  S2R R5, SR_CTAID.X ;  /* 0x0000000000057919 */ /* 0x000ee20000002500 */
[----:B------:R-:W-:Y:S01]  /*0350*/  LOP3.LUT R25, R69, 0x3f, RZ, 0xc0, !PT ;  /* 0x0000003f45197812 */ /* 0x000fe200078ec0ff */
[----:B------:R-:W-:Y:S01]  /*0360*/  UMOV UR10, 0x400 ;  /* 0x00000400000a7882 */ /* 0x000fe20000000000 */
[----:B------:R-:W-:Y:S01]  /*0370*/  SHF.R.U32.HI R12, RZ, 0x5, R69 ;  /* 0x00000005ff0c7819 */ /* 0x000fe20000011645 */
[----:B------:R-:W4:Y:S03]  /*0380*/  LDCU UR4, c[0x0][0x3a4] ;  /* 0x00007480ff0477ac */ /* 0x000f260008000800 */
[----:B------:R-:W5:Y:S01]  /*0390*/  S2UR UR5, SR_CgaCtaId ;  /* 0x00000000000579c3 */ /* 0x000f620000008800 */
[----:B------:R-:W-:Y:S01]  /*03a0*/  R2UR UR8, R12 ;  /* 0x000000000c0872ca */ /* 0x000fe200000e0000 */
[----:B------:R-:W1:Y:S01]  /*03b0*/  LDCU.128 UR16, c[0x0][0x380] ;  /* 0x00007000ff1077ac */ /* 0x000e620008000c00 */
[----:B------:R-:W1:Y:S05]  /*03c0*/  LDCU.64 UR20, c[0x0][0x358] ;  /* 0x00006b00ff1477ac */ /* 0x000e6a0008000a00 */
[----:B------:R-:W1:Y:S01]  /*03d0*/  LDC R146, c[0x0][0x3a0] ;  /* 0x0000e800ff927b82 */ /* 0x000e620000000800 */
[----:B------:R-:W-:Y:S01]  /*03e0*/  UMOV UR7, 0x1 ;  /* 0x0000000100077882 */ /* 0x000fe20000000000 */
[----:B-12---:R-:W-:Y:S01]  /*03f0*/  VIADD R0, R37, 0x7f ;  /* 0x0000007f25007836 */ /* 0x006fe20000000000 */
[----:B------:R-:W-:-:S04]  /*0400*/  IABS R15, R36 ;  /* 0x00000024000f7213 */ /* 0x000fc80000000000 */
[----:B------:R-:W-:Y:S01]  /*0410*/  SHF.R.S32.HI R3, RZ, 0x1f, R0 ;  /* 0x0000001fff037819 */ /* 0x000fe20000011400 */
[----:B-----5:R-:W-:-:S03]  /*0420*/  ULEA UR10, UR5, UR10, 0x18 ;  /* 0x0000000a050a7291 */ /* 0x020fc6000f8ec0ff */
[----:B------:R-:W-:Y:S01]  /*0430*/  LEA.HI R3, R3, R0, RZ, 0x7 ;  /* 0x0000000003037211 */ /* 0x000fe200078f38ff */
[----:B------:R-:W-:Y:S01]  /*0440*/  BAR.SYNC.DEFER_BLOCKING 0x0 ;  /* 0x0000000000007b1d */ /* 0x000fe20000010000 */
[----:B---3--:R-:W-:Y:S02]  /*0450*/  IABS R8, R5 ;  /* 0x0000000500087213 */ /* 0x008fe40000000000 */
[----:B------:R-:W-:Y:S01]  /*0460*/  SHF.R.S32.HI R3, RZ, 0x7, R3 ;  /* 0x00000007ff037819 */ /* 0x000fe20000011403 */
[----:B------:R-:W-:-:S04]  /*0470*/  VIADD R180, R146, 0x1f ;  /* 0x0000001f92b47836 */ /* 0x000fc80000000000 */
[----:B------:R-:W-:-:S05]  /*0480*/  IMAD.SHL.U32 R4, R3, 0x8, RZ ;  /* 0x0000000803047824 */ /* 0x000fca00078e00ff */
[-C--:B------:R-:W-:Y:S02]  /*0490*/  IABS R7, R4.reuse ;  /* 0x0000000400077213 */ /* 0x080fe40000000000 */
[----:B------:R-:W-:Y:S02]  /*04a0*/  IABS R10, R4 ;  /* 0x00000004000a7213 */ /* 0x000fe40000000000 */
[----:B------:R-:W1:Y:S01]  /*04b0*/  I2F.RP R0, R7 ;  /* 0x0000000700007306 */ /* 0x000e620000209400 */
[----:B------:R-:W2:Y:S07]  /*04c0*/  LDS R16, [UR10] ;  /* 0x0000000aff107984 */ /* 0x000eae0008000800 */
[----:B-1----:R-:W1:Y:S02]  /*04d0*/  MUFU.RCP R0, R0 ;  /* 0x0000000000007308 */ /* 0x002e640000001000 */
[----:B-1----:R-:W-:-:S02]  /*04e0*/  VIADD R2, R0, 0xffffffe ;  /* 0x0ffffffe00027836 */ /* 0x002fc40000000000 */
[----:B------:R-:W-:-:S04]  /*04f0*/  IMAD.MOV R0, RZ, RZ, -R10 ;  /* 0x000000ffff007224 */ /* 0x000fc800078e0a0a */
[----:B------:R1:W3:Y:S02]  /*0500*/  F2I.FTZ.U32.TRUNC.NTZ R3, R2 ;  /* 0x0000000200037305 */ /* 0x0002e4000021f000 */
[----:B-1----:R-:W-:Y:S01]  /*0510*/  IMAD.MOV.U32 R2, RZ, RZ, RZ ;  /* 0x000000ffff027224 */ /* 0x002fe200078e00ff */
[----:B--2---:R-:W-:Y:S01]  /*0520*/  R2UR UR22, R16 ;  /* 0x00000000101672ca */ /* 0x004fe200000e0000 */
[----:B---3--:R-:W-:-:S04]  /*0530*/  IMAD.MOV R6, RZ, RZ, -R3 ;  /* 0x000000ffff067224 */ /* 0x008fc800078e0a03 */
[----:B------:R-:W-:Y:S02]  /*0540*/  IMAD R9, R6, R7, RZ ;  /* 0x0000000706097224 */ /* 0x000fe400078e02ff */
[----:B------:R-:W-:Y:S02]  /*0550*/  IMAD.MOV.U32 R6, RZ, RZ, R8 ;  /* 0x000000ffff067224 */ /* 0x000fe400078e0008 */
[----:B------:R-:W-:-:S06]  /*0560*/  IMAD.HI.U32 R3, R3, R9, R2 ;  /* 0x0000000903037227 */ /* 0x000fcc00078e0002 */
[----:B------:R-:W-:-:S04]  /*0570*/  IMAD.HI.U32 R3, R3, R6, RZ ;  /* 0x0000000603037227 */ /* 0x000fc800078e00ff */
[----:B------:R-:W-:Y:S01]  /*0580*/  IMAD R0, R3, R0, R6 ;  /* 0x0000000003007224 */ /* 0x000fe200078e0206 */
[----:B------:R-:W-:Y:S04]  /*0590*/  BAR.SYNC.DEFER_BLOCKING 0x0 ;  /* 0x0000000000007b1d */ /* 0x000fe80000010000 */
[----:B------:R-:W-:-:S13]  /*05a0*/  ISETP.GT.U32.AND P1, PT, R7, R0, PT ;  /* 0x000000000700720c */ /* 0x000fda0003f24070 */
[----:B------:R-:W-:Y:S02]  /*05b0*/  @!P1 IMAD.IADD R0, R0, 0x1, -R7 ;  /* 0x0000000100009824 */ /* 0x000fe400078e0a07 */
[----:B------:R-:W-:Y:S01]  /*05c0*/  @!P1 VIADD R3, R3, 0x1 ;  /* 0x0000000103039836 */ /* 0x000fe20000000000 */
[----:B------:R-:W-:Y:S02]  /*05d0*/  ISETP.NE.AND P1, PT, R4, RZ, PT ;  /* 0x000000ff0400720c */ /* 0x000fe40003f25270 */
[----:B------:R-:W-:Y:S02]  /*05e0*/  ISETP.GE.U32.AND P0, PT, R0, R7, PT ;  /* 0x000000070000720c */ /* 0x000fe40003f06070 */
[----:B------:R-:W-:-:S04]  /*05f0*/  LOP3.LUT R0, R5, R4, RZ, 0x3c, !PT ;  /* 0x0000000405007212 */ /* 0x000fc800078e3cff */
[----:B------:R-:W-:Y:S01]  /*0600*/  ISETP.GE.AND P2, PT, R0, RZ, PT ;  /* 0x000000ff0000720c */ /* 0x000fe20003f46270 */
[----:B------:R-:W-:-:S06]  /*0610*/  VIADD R0, R36, 0x3f ;  /* 0x0000003f24007836 */ /* 0x000fcc0000000000 */
[----:B------:R-:W-:-:S04]  /*0620*/  @P0 VIADD R3, R3, 0x1 ;  /* 0x0000000103030836 */ /* 0x000fc80000000000 */
[----:B------:R-:W-:Y:S01]  /*0630*/  IMAD.MOV.U32 R2, RZ, RZ, R3 ;  /* 0x000000ffff027224 */ /* 0x000fe200078e0003 */
[----:B------:R-:W-:-:S03]  /*0640*/  SHF.R.S32.HI R3, RZ, 0x1f, R0 ;  /* 0x0000001fff037819 */ /* 0x000fc60000011400 */
[----:B------:R-:W-:Y:S01]  /*0650*/  @!P2 IMAD.MOV R2, RZ, RZ, -R2 ;  /* 0x000000ffff02a224 */ /* 0x000fe200078e0a02 */
[----:B------:R-:W-:Y:S02]  /*0660*/  @!P1 LOP3.LUT R2, RZ, R4, RZ, 0x33, !PT ;  /* 0x00000004ff029212 */ /* 0x000fe400078e33ff */
[----:B------:R-:W-:-:S03]  /*0670*/  LEA.HI R3, R3, R0, RZ, 0x6 ;  /* 0x0000000003037211 */ /* 0x000fc600078f30ff */
[----:B------:R-:W-:Y:S02]  /*0680*/  IMAD.SHL.U32 R8, R2, 0x8, RZ ;  /* 0x0000000802087824 */ /* 0x000fe400078e00ff */
[----:B------:R-:W-:-:S03]  /*0690*/  IMAD.MOV R2, RZ, RZ, -R2 ;  /* 0x000000ffff027224 */ /* 0x000fc600078e0a02 */
[----:B------:R-:W-:Y:S01]  /*06a0*/  LEA.HI.SX32 R3, R3, -R8, 0x1a ;  /* 0x8000000803037211 */ /* 0x000fe200078fd2ff */
[----:B------:R-:W-:Y:S02]  /*06b0*/  IMAD R10, R4, R2, R5 ;  /* 0x00000002040a7224 */ /* 0x000fe400078e0205 */
[----:B------:R-:W-:Y:S01]  /*06c0*/  IMAD.MOV.U32 R2, RZ, RZ, RZ ;  /* 0x000000ffff027224 */ /* 0x000fe200078e00ff */
[----:B------:R-:W-:Y:S02]  /*06d0*/  VIMNMX R7, PT, PT, R3, 0x8, PT ;  /* 0x0000000803077848 */ /* 0x000fe40003fe0100 */
[----:B------:R-:W-:Y:S02]  /*06e0*/  IABS R4, R10 ;  /* 0x0000000a00047213 */ /* 0x000fe40000000000 */
[----:B------:R-:W-:-:S04]  /*06f0*/  IABS R6, R7 ;  /* 0x0000000700067213 */ /* 0x000fc80000000000 */
[----:B------:R-:W1:Y:S08]  /*0700*/  I2F.RP R0, R6 ;  /* 0x0000000600007306 */ /* 0x000e700000209400 */
[----:B-1----:R-:W1:Y:S02]  /*0710*/  MUFU.RCP R0, R0 ;  /* 0x0000000000007308 */ /* 0x002e640000001000 */
[----:B-1----:R-:W-:Y:S01]  /*0720*/  VIADD R3, R0, 0xffffffe ;  /* 0x0ffffffe00037836 */ /* 0x002fe20000000000 */
[----:B------:R-:W-:-:S05]  /*0730*/  IABS R0, R37 ;  /* 0x0000002500007213 */ /* 0x000fca0000000000 */
[----:B------:R-:W1:Y:S02]  /*0740*/  F2I.FTZ.U32.TRUNC.NTZ R3, R3 ;  /* 0x0000000300037305 */ /* 0x000e64000021f000 */
[----:B-1----:R-:W-:-:S04]  /*0750*/  IMAD.MOV R9, RZ, RZ, -R3 ;  /* 0x000000ffff097224 */ /* 0x002fc800078e0a03 */
[----:B------:R-:W-:Y:S01]  /*0760*/  IMAD R5, R9, R6, RZ ;  /* 0x0000000609057224 */ /* 0x000fe200078e02ff */
[----:B------:R-:W-:-:S03]  /*0770*/  IABS R9, R7 ;  /* 0x0000000700097213 */ /* 0x000fc60000000000 */
[----:B------:R-:W-:-:S04]  /*0780*/  IMAD.HI.U32 R2, R3, R5, R2 ;  /* 0x0000000503027227 */ /* 0x000fc800078e0002 */
[----:B------:R-:W-:Y:S02]  /*0790*/  IMAD.MOV.U32 R3, RZ, RZ, R4 ;  /* 0x000000ffff037224 */ /* 0x000fe400078e0004 */
[----:B------:R-:W-:Y:S01]  /*07a0*/  IMAD.MOV R5, RZ, RZ, -R9 ;  /* 0x000000ffff057224 */ /* 0x000fe200078e0a09 */
[----:B------:R-:W1:Y:S01]  /*07b0*/  I2F.RP R4, R15 ;  /* 0x0000000f00047306 */ /* 0x000e620000209400 */
[----:B------:R-:W-:-:S04]  /*07c0*/  IMAD.HI.U32 R2, R2, R3, RZ ;  /* 0x0000000302027227 */ /* 0x000fc800078e00ff */
[----:B------:R-:W-:-:S03]  /*07d0*/  IMAD R3, R2, R5, R3 ;  /* 0x0000000502037224 */ /* 0x000fc600078e0203 */
[----:B------:R-:W2:Y:S02]  /*07e0*/  I2F.RP R5, R0 ;  /* 0x0000000000057306 */ /* 0x000ea40000209400 */
[----:B------:R-:W-:-:S06]  /*07f0*/  ISETP.GT.U32.AND P1, PT, R6, R3, PT ;  /* 0x000000030600720c */ /* 0x000fcc0003f24070 */
[----:B-1----:R-:W1:Y:S07]  /*0800*/  MUFU.RCP R4, R4 ;  /* 0x0000000400047308 */ /* 0x002e6e0000001000 */
[----:B------:R-:W-:Y:S01]  /*0810*/  @!P1 IMAD.IADD R3, R3, 0x1, -R6 ;  /* 0x0000000103039824 */ /* 0x000fe200078e0a06 */
[----:B--2---:R-:W2:Y:S01]  /*0820*/  MUFU.RCP R5, R5 ;  /* 0x0000000500057308 */ /* 0x004ea20000001000 */
[----:B------:R-:W-:Y:S01]  /*0830*/  @!P1 VIADD R2, R2, 0x1 ;  /* 0x0000000102029836 */ /* 0x000fe20000000000 */
[----:B------:R-:W-:-:S02]  /*0840*/  ISETP.NE.AND P1, PT, R7, RZ, PT ;  /* 0x000000ff0700720c */ /* 0x000fc40003f25270 */
[----:B------:R-:W-:Y:S02]  /*0850*/  ISETP.GE.U32.AND P0, PT, R3, R6, PT ;  /* 0x000000060300720c */ /* 0x000fe40003f06070 */
[----:B------:R-:W-:Y:S01]  /*0860*/  LOP3.LUT R3, R10, R7, RZ, 0x3c, !PT ;  /* 0x000000070a037212 */ /* 0x000fe200078e3cff */
[----:B-1----:R-:W-:-:S03]  /*0870*/  VIADD R6, R4, 0xffffffe ;  /* 0x0ffffffe04067836 */ /* 0x002fc60000000000 */
[----:B------:R-:W-:Y:S02]  /*0880*/  ISETP.GE.AND P2, PT, R3, RZ, PT ;  /* 0x000000ff0300720c */ /* 0x000fe40003f46270 */
[----:B------:R1:W3:Y:S05]  /*0890*/  F2I.FTZ.U32.TRUNC.NTZ R3, R6 ;  /* 0x0000000600037305 */ /* 0x0002ea000021f000 */
[----:B------:R-:W-:Y:S02]  /*08a0*/  @P0 VIADD R2, R2, 0x1 ;  /* 0x0000000102020836 */ /* 0x000fe40000000000 */
[----:B--2---:R-:W-:Y:S02]  /*08b0*/  VIADD R5, R5, 0xffffffe ;  /* 0x0ffffffe05057836 */ /* 0x004fe40000000000 */
[----:B------:R-:W-:Y:S01]  /*08c0*/  IMAD.MOV.U32 R68, RZ, RZ, R2 ;  /* 0x000000ffff447224 */ /* 0x000fe200078e0002 */
[----:B-1----:R-:W-:-:S03]  /*08d0*/  SHF.R.U32.HI R6, RZ, 0x5, R69 ;  /* 0x00000005ff067819 */ /* 0x002fc60000011645 */
[----:B------:R-:W-:Y:S01]  /*08e0*/  @!P2 IMAD.MOV R68, RZ, RZ, -R68 ;  /* 0x000000ffff44a224 */ /* 0x000fe200078e0a44 */
[----:B------:R-:W-:Y:S01]  /*08f0*/  @!P1 LOP3.LUT R68, RZ, R7, RZ, 0x33, !PT ;  /* 0x00000007ff449212 */ /* 0x000fe200078e33ff */
[----:B------:R-:W1:Y:S01]  /*0900*/  F2I.FTZ.U32.TRUNC.NTZ R5, R5 ;  /* 0x0000000500057305 */ /* 0x000e62000021f000 */
[----:B---3--:R-:W-:-:S03]  /*0910*/  IMAD.MOV R2, RZ, RZ, -R3 ;  /* 0x000000ffff027224 */ /* 0x008fc600078e0a03 */
[----:B------:R-:W-:Y:S02]  /*0920*/  IMAD.MOV R4, RZ, RZ, -R68 ;  /* 0x000000ffff047224 */ /* 0x000fe400078e0a44 */
[----:B------:R-:W-:Y:S02]  /*0930*/  IMAD.SHL.U32 R68, R68, 0x80, RZ ;  /* 0x0000008044447824 */ /* 0x000fe400078e00ff */
[----:B------:R-:W-:Y:S02]  /*0940*/  IMAD R4, R7, R4, R10 ;  /* 0x0000000407047224 */ /* 0x000fe400078e020a */
[----:B------:R-:W-:Y:S02]  /*0950*/  IMAD R7, R2, R15, RZ ;  /* 0x0000000f02077224 */ /* 0x000fe400078e02ff */
[----:B------:R-:W-:Y:S02]  /*0960*/  IMAD.MOV.U32 R2, RZ, RZ, RZ ;  /* 0x000000ffff027224 */ /* 0x000fe400078e00ff */
[----:B-1----:R-:W-:-:S02]  /*0970*/  IMAD.MOV R9, RZ, RZ, -R5 ;  /* 0x000000ffff097224 */ /* 0x002fc400078e0a05 */
[----:B------:R-:W-:Y:S01]  /*0980*/  IMAD.HI.U32 R3, R3, R7, R2 ;  /* 0x0000000703037227 */ /* 0x000fe200078e0002 */
[----:B------:R-:W-:-:S03]  /*0990*/  SGXT.U32 R7, R6, 0x2 ;  /* 0x000000020607781a */ /* 0x000fc60000000000 */
[----:B------:R-:W-:Y:S01]  /*09a0*/  IMAD.IADD R2, R8, 0x1, R4 ;  /* 0x0000000108027824 */ /* 0x000fe200078e0204 */
[----:B------:R-:W-:Y:S01]  /*09b0*/  LOP3.LUT R7, R68, R7, RZ, 0xfc, !PT ;  /* 0x0000000744077212 */ /* 0x000fe200078efcff */
[----:B------:R-:W-:Y:S02]  /*09c0*/  IMAD.MOV.U32 R4, RZ, RZ, RZ ;  /* 0x000000ffff047224 */ /* 0x000fe400078e00ff */
[----:B------:R-:W-:Y:S01]  /*09d0*/  IMAD R9, R9, R0, RZ ;  /* 0x0000000009097224 */ /* 0x000fe200078e02ff */
[----:B------:R-:W-:Y:S01]  /*09e0*/  IABS R6, R7 ;  /* 0x0000000700067213 */ /* 0x000fe20000000000 */
[----:B------:R-:W-:Y:S01]  /*09f0*/  IMAD R2, R2, 0x40, R25 ;  /* 0x0000004002027824 */ /* 0x000fe200078e0219 */
[----:B------:R-:W-:Y:S01]  /*0a00*/  LOP3.LUT R14, R7, 0x7c, RZ, 0xfc, !PT ;  /* 0x0000007c070e7812 */ /* 0x000fe200078efcff */
[----:B------:R-:W-:Y:S01]  /*0a10*/  IMAD.HI.U32 R5, R5, R9, R4 ;  /* 0x0000000905057227 */ /* 0x000fe200078e0004 */
[----:B------:R-:W-:Y:S02]  /*0a20*/  LOP3.LUT R16, R7, 0x14, RZ, 0xfc, !PT ;  /* 0x0000001407107812 */ /* 0x000fe400078efcff */
[----:B------:R-:W-:Y:S01]  /*0a30*/  IABS R8, R2 ;  /* 0x0000000200087213 */ /* 0x000fe20000000000 */
[----:B------:R-:W-:Y:S01]  /*0a40*/  IMAD.MOV.U32 R9, RZ, RZ, R6 ;  /* 0x000000ffff097224 */ /* 0x000fe200078e0006 */
[----:B------:R-:W-:-:S02]  /*0a50*/  IABS R13, R14 ;  /* 0x0000000e000d7213 */ /* 0x000fc40000000000 */
[----:B------:R-:W-:Y:S01]  /*0a60*/  LOP3.LUT R18, R7, 0x18, RZ, 0xfc, !PT ;  /* 0x0000001807127812 */ /* 0x000fe200078efcff */
[----:B------:R-:W-:Y:S01]  /*0a70*/  IMAD.HI.U32 R4, R5, R9, RZ ;  /* 0x0000000905047227 */ /* 0x000fe200078e00ff */
[C---:B------:R-:W-:Y:S02]  /*0a80*/  LOP3.LUT R20, R7.reuse, 0x20, RZ, 0xfc, !PT ;  /* 0x0000002007147812 */ /* 0x040fe400078efcff */
[----:B------:R-:W-:Y:S01]  /*0a90*/  LOP3.LUT R21, R7, 0x24, RZ, 0xfc, !PT ;  /* 0x0000002407157812 */ /* 0x000fe200078efcff */
[----:B------:R-:W-:Y:S01]  /*0aa0*/  IMAD.HI.U32 R3, R3, R8, RZ ;  /* 0x0000000803037227 */ /* 0x000fe200078e00ff */
[----:B------:R-:W-:Y:S02]  /*0ab0*/  IABS R19, R20 ;  /* 0x0000001400137213 */ /* 0x000fe40000000000 */
[----:B------:R-:W-:Y:S01]  /*0ac0*/  LOP3.LUT R22, R7, 0x30, RZ, 0xfc, !PT ;  /* 0x0000003007167812 */ /* 0x000fe200078efcff */
[----:B------:R-:W-:Y:S01]  /*0ad0*/  IMAD.HI.U32 R6, R5, R13, RZ ;  /* 0x0000000d05067227 */ /* 0x000fe200078e00ff */
[----:B------:R-:W-:-:S02]  /*0ae0*/  LOP3.LUT R24, R7, 0x34, RZ, 0xfc, !PT ;  /* 0x0000003407187812 */ /* 0x000fc400078efcff */
[----:B------:R-:W-:Y:S01]  /*0af0*/  IABS R23, R22 ;  /* 0x0000001600177213 */ /* 0x000fe20000000000 */
[----:B------:R-:W-:Y:S01]  /*0b00*/  IMAD.MOV R10, RZ, RZ, -R4 ;  /* 0x000000ffff0a7224 */ /* 0x000fe200078e0a04 */
[----:B------:R-:W-:Y:S01]  /*0b10*/  IABS R27, R24 ;  /* 0x00000018001b7213 */ /* 0x000fe20000000000 */
[----:B------:R-:W-:Y:S01]  /*0b20*/  IMAD.MOV R4, RZ, RZ, -R3 ;  /* 0x000000ffff047224 */ /* 0x000fe200078e0a03 */
[C---:B------:R-:W-:Y:S01]  /*0b30*/  LOP3.LUT R33, R7.reuse, 0x3c, RZ, 0xfc, !PT ;  /* 0x0000003c07217812 */ /* 0x040fe200078efcff */
[----:B------:R-:W-:Y:S01]  /*0b40*/  IMAD.MOV R11, RZ, RZ, -R6 ;  /* 0x000000ffff0b7224 */ /* 0x000fe200078e0a06 */
[----:B------:R-:W-:Y:S01]  /*0b50*/  LOP3.LUT R38, R7, 0x44, RZ, 0xfc, !PT ;  /* 0x0000004407267812 */ /* 0x000fe200078efcff */
[----:B------:R-:W-:Y:S01]  /*0b60*/  IMAD R6, R15, R4, R8 ;  /* 0x000000040f067224 */ /* 0x000fe200078e0208 */
[----:B------:R-:W-:Y:S01]  /*0b70*/  IABS R26, R33 ;  /* 0x00000021001a7213 */ /* 0x000fe20000000000 */
[C---:B------:R-:W-:Y:S01]  /*0b80*/  IMAD R13, R0.reuse, R11, R13 ;  /* 0x0000000b000d7224 */ /* 0x040fe200078e020d */
[----:B------:R-:W-:Y:S01]  /*0b90*/  LOP3.LUT R11, R7, 0x8, RZ, 0xfc, !PT ;  /* 0x00000008070b7812 */ /* 0x000fe200078efcff */
[C---:B------:R-:W-:Y:S01]  /*0ba0*/  IMAD R3, R0.reuse, R10, R9 ;  /* 0x0000000a00037224 */ /* 0x040fe200078e0209 */
[----:B------:R-:W-:Y:S01]  /*0bb0*/  ISETP.GT.U32.AND P0, PT, R15, R6, PT ;  /* 0x000000060f00720c */ /* 0x000fe20003f04070 */
[----:B------:R-:W-:Y:S01]  /*0bc0*/  IMAD.SHL.U32 R4, R69, 0x10, RZ ;  /* 0x0000001045047824 */ /* 0x000fe200078e00ff */
[----:B------:R-:W-:-:S02]  /*0bd0*/  ISETP.GT.U32.AND P2, PT, R0, R13, PT ;  /* 0x0000000d0000720c */ /* 0x000fc40003f44070 */
[----:B------:R-:W-:Y:S02]  /*0be0*/  LOP3.LUT R9, R7, 0x4, RZ, 0xfc, !PT ;  /* 0x0000000407097812 */ /* 0x000fe400078efcff */
[----:B------:R-:W-:Y:S02]  /*0bf0*/  ISETP.GT.U32.AND P1, PT, R0, R3, PT ;  /* 0x000000030000720c */ /* 0x000fe40003f24070 */
[----:B------:R-:W-:Y:S02]  /*0c00*/  LOP3.LUT R8, R4, 0x70, RZ, 0xc0, !PT ;  /* 0x0000007004087812 */ /* 0x000fe400078ec0ff */
[----:B------:R-:W-:Y:S02]  /*0c10*/  IABS R10, R9 ;  /* 0x00000009000a7213 */ /* 0x000fe40000000000 */
[----:B------:R-:W-:Y:S01]  /*0c20*/  IABS R12, R11 ;  /* 0x0000000b000c7213 */ /* 0x000fe20000000000 */
[----:B------:R-:W-:Y:S01]  /*0c30*/  @!P0 IMAD.IADD R6, R6, 0x1, -R15 ;  /* 0x0000000106068824 */ /* 0x000fe200078e0a0f */
[----:B------:R-:W-:Y:S01]  /*0c40*/  ISETP.GE.AND P3, PT, R9, RZ, PT ;  /* 0x000000ff0900720c */ /* 0x000fe20003f66270 */
[----:B------:R-:W-:Y:S01]  /*0c50*/  @!P2 IMAD.IADD R13, R13, 0x1, -R0 ;  /* 0x000000010d0da824 */ /* 0x000fe200078e0a00 */
[----:B------:R-:W-:Y:S01]  /*0c60*/  ISETP.GE.AND P6, PT, R11, RZ, PT ;  /* 0x000000ff0b00720c */ /* 0x000fe20003fc6270 */
[----:B------:R-:W-:Y:S01]  /*0c70*/  IMAD R25, R25, 0x80, R8 ;  /* 0x0000008019197824 */ /* 0x000fe200078e0208 */
[----:B------:R-:W-:Y:S01]  /*0c80*/  ISETP.GT.U32.AND P2, PT, R15, R6, PT ;  /* 0x000000060f00720c */ /* 0x000fe20003f44070 */
[----:B------:R-:W-:Y:S01]  /*0c90*/  IMAD.HI.U32 R8, R5, R10, RZ ;  /* 0x0000000a05087227 */ /* 0x000fe200078e00ff */
[----:B------:R-:W-:-:S02]  /*0ca0*/  ISETP.GT.U32.AND P4, PT, R0, R13, PT ;  /* 0x0000000d0000720c */ /* 0x000fc40003f84070 */
[----:B------:R-:W-:Y:S01]  /*0cb0*/  ISETP.GE.AND P0, PT, R14, RZ, PT ;  /* 0x000000ff0e00720c */ /* 0x000fe20003f06270 */
[----:B------:R-:W-:Y:S01]  /*0cc0*/  IMAD.HI.U32 R9, R5, R12, RZ ;  /* 0x0000000c05097227 */ /* 0x000fe200078e00ff */
[----:B------:R-:W-:Y:S02]  /*0cd0*/  IABS R32, R38 ;  /* 0x0000002600207213 */ /* 0x000fe40000000000 */
[C---:B------:R-:W-:Y:S01]  /*0ce0*/  LOP3.LUT R34, R7.reuse, 0x40, RZ, 0xfc, !PT ;  /* 0x0000004007227812 */ /* 0x040fe200078efcff */
[----:B------:R-:W-:Y:S01]  /*0cf0*/  IMAD.MOV R11, RZ, RZ, -R8 ;  /* 0x000000ffff0b7224 */ /* 0x000fe200078e0a08 */
[----:B------:R-:W-:Y:S01]  /*0d00*/  LOP3.LUT R8, R7, 0xc, RZ, 0xfc, !PT ;  /* 0x0000000c07087812 */ /* 0x000fe200078efcff */
[----:B------:R-:W-:Y:S01]  /*0d10*/  @!P1 IMAD.IADD R3, R3, 0x1, -R0 ;  /* 0x0000000103039824 */ /* 0x000fe200078e0a00 */
[----:B------:R-:W-:Y:S01]  /*0d20*/  IABS R30, R34 ;  /* 0x00000022001e7213 */ /* 0x000fe20000000000 */
[----:B------:R-:W-:Y:S01]  /*0d30*/  IMAD.MOV R17, RZ, RZ, -R9 ;  /* 0x000000ffff117224 */ /* 0x000fe200078e0a09 */
[----:B------:R-:W-:Y:S01]  /*0d40*/  ISETP.GE.AND P1, PT, R8, RZ, PT ;  /* 0x000000ff0800720c */ /* 0x000fe20003f26270 */
[C---:B------:R-:W-:Y:S01]  /*0d50*/  IMAD R9, R0.reuse, R11, R10 ;  /* 0x0000000b00097224 */ /* 0x040fe200078e020a */
[----:B------:R-:W-:Y:S01]  /*0d60*/  ISETP.GT.U32.AND P5, PT, R0, R3, PT ;  /* 0x000000030000720c */ /* 0x000fe20003fa4070 */
[----:B------:R-:W-:Y:S01]  /*0d70*/  @!P2 IMAD.IADD R6, R6, 0x1, -R15 ;  /* 0x000000010606a824 */ /* 0x000fe200078e0a0f */
[----:B------:R-:W-:Y:S01]  /*0d80*/  IABS R10, R8 ;  /* 0x00000008000a7213 */ /* 0x000fe20000000000 */
[C---:B------:R-:W-:Y:S01]  /*0d90*/  IMAD R11, R0.reuse, R17, R12 ;  /* 0x00000011000b7224 */ /* 0x040fe200078e020c */
[----:B------:R-:W-:Y:S01]  /*0da0*/  ISETP.GT.U32.AND P2, PT, R0, R9, PT ;  /* 0x000000090000720c */ /* 0x000fe20003f44070 */
[----:B------:R-:W-:Y:S01]  /*0db0*/  @!P4 IMAD.IADD R13, R13, 0x1, -R0 ;  /* 0x000000010d0dc824 */ /* 0x000fe200078e0a00 */
[----:B------:R-:W-:Y:S01]  /*0dc0*/  ISETP.GE.AND P4, PT, R7, RZ, PT ;  /* 0x000000ff0700720c */ /* 0x000fe20003f86270 */
[----:B------:R-:W-:Y:S01]  /*0dd0*/  IMAD.HI.U32 R8, R5, R10, RZ ;  /* 0x0000000a05087227 */ /* 0x000fe200078e00ff */
[----:B------:R-:W-:-:S02]  /*0de0*/  LOP3.LUT R12, R7, 0x10, RZ, 0xfc, !PT ;  /* 0x00000010070c7812 */ /* 0x000fc400078efcff */
[----:B------:R-:W-:Y:S01]  /*0df0*/  IABS R15, R16 ;  /* 0x00000010000f7213 */ /* 0x000fe20000000000 */
[----:B------:R-:W-:Y:S01]  /*0e00*/  IMAD.MOV.U32 R28, RZ, RZ, R13 ;  /* 0x000000ffff1c7224 */ /* 0x000fe200078e000d */
[----:B------:R-:W-:Y:S01]  /*0e10*/  IABS R14, R12 ;  /* 0x0000000c000e7213 */ /* 0x000fe20000000000 */
[----:B------:R-:W-:Y:S01]  /*0e20*/  @!P5 IMAD.IADD R3, R3, 0x1, -R0 ;  /* 0x000000010303d824 */ /* 0x000fe200078e0a00 */
[----:B------:R-:W-:Y:S01]  /*0e30*/  ISETP.GT.U32.AND P5, PT, R0, R11, PT ;  /* 0x0000000b0000720c */ /* 0x000fe20003fa4070 */
[----:B------:R-:W-:Y:S01]  /*0e40*/  IMAD.MOV R13, RZ, RZ, -R8 ;  /* 0x000000ffff0d7224 */ /* 0x000fe200078e0a08 */
[----:B------:R-:W-:Y:S01]  /*0e50*/  LOP3.LUT R40, R7, 0x50, RZ, 0xfc, !PT ;  /* 0x0000005007287812 */ /* 0x000fe200078efcff */
[----:B------:R-:W-:Y:S01]  /*0e60*/  @!P2 IMAD.IADD R9, R9, 0x1, -R0 ;  /* 0x000000010909a824 */ /* 0x000fe200078e0a00 */
[----:B------:R-:W-:Y:S01]  /*0e70*/  ISETP.GE.AND P2, PT, R12, RZ, PT ;  /* 0x000000ff0c00720c */ /* 0x000fe20003f46270 */
[----:B------:R-:W-:Y:S01]  /*0e80*/  @!P0 IMAD.MOV R28, RZ, RZ, -R28 ;  /* 0x000000ffff1c8224 */ /* 0x000fe200078e0a1c */
[C---:B------:R-:W-:Y:S01]  /*0e90*/  LOP3.LUT R42, R7.reuse, 0x54, RZ, 0xfc, !PT ;  /* 0x00000054072a7812 */ /* 0x040fe200078efcff */
[C---:B------:R-:W-:Y:S01]  /*0ea0*/  IMAD R13, R0.reuse, R13, R10 ;  /* 0x0000000d000d7224 */ /* 0x040fe200078e020a */
[----:B------:R-:W-:Y:S01]  /*0eb0*/  ISETP.GT.U32.AND P0, PT, R0, R9, PT ;  /* 0x000000090000720c */ /* 0x000fe20003f04070 */
[----:B------:R-:W-:Y:S01]  /*0ec0*/  IMAD.MOV.U32 R8, RZ, RZ, R3 ;  /* 0x000000ffff087224 */ /* 0x000fe200078e0003 */
[----:B------:R-:W-:Y:S01]  /*0ed0*/  LOP3.LUT R44, R7, 0x60, RZ, 0xfc, !PT ;  /* 0x00000060072c7812 */ /* 0x000fe200078efcff */
[----:B------:R-:W-:Y:S01]  /*0ee0*/  IMAD.HI.U32 R10, R5, R14, RZ ;  /* 0x0000000e050a7227 */ /* 0x000fe200078e00ff */
[----:B------:R-:W-:-:S02]  /*0ef0*/  LOP3.LUT R48, R7, 0x68, RZ, 0xfc, !PT ;  /* 0x0000006807307812 */ /* 0x000fc400078efcff */
[----:B------:R-:W-:Y:S01]  /*0f00*/  IABS R45, R44 ;  /* 0x0000002c002d7213 */ /* 0x000fe20000000000 */
[----:B------:R-:W-:Y:S01]  /*0f10*/  @!P4 IMAD.MOV R8, RZ, RZ, -R8 ;  /* 0x000000ffff08c224 */ /* 0x000fe200078e0a08 */
[C---:B------:R-:W-:Y:S01]  /*0f20*/  ISETP.GT.U32.AND P4, PT, R0.reuse, R13, PT ;  /* 0x0000000d0000720c */ /* 0x040fe20003f84070 */
[----:B------:R-:W-:Y:S01]  /*0f30*/  @!P5 IMAD.IADD R11, R11, 0x1, -R0 ;  /* 0x000000010b0bd824 */ /* 0x000fe200078e0a00 */
[C---:B------:R-:W-:Y:S01]  /*0f40*/  LOP3.LUT R52, R7.reuse, 0x70, RZ, 0xfc, !PT ;  /* 0x0000007007347812 */ /* 0x040fe200078efcff */
[----:B------:R-:W-:Y:S01]  /*0f50*/  IMAD.MOV R3, RZ, RZ, -R10 ;  /* 0x000000ffff037224 */ /* 0x000fe200078e0a0a */
[----:B------:R-:W-:Y:S01]  /*0f60*/  LOP3.LUT R50, R7, 0x6c, RZ, 0xfc, !PT ;  /* 0x0000006c07327812 */ /* 0x000fe200078efcff */
[----:B------:R-:W-:Y:S01]  /*0f70*/  @!P0 IMAD.IADD R9, R9, 0x1, -R0 ;  /* 0x0000000109098824 */ /* 0x000fe200078e0a00 */
[C---:B------:R-:W-:Y:S01]  /*0f80*/  ISETP.GT.U32.AND P5, PT, R0.reuse, R11, PT ;  /* 0x0000000b0000720c */ /* 0x040fe20003fa4070 */
[----:B------:R-:W-:Y:S01]  /*0f90*/  IMAD R3, R0, R3, R14 ;  /* 0x0000000300037224 */ /* 0x000fe200078e020e */
[----:B------:R-:W-:Y:S01]  /*0fa0*/  IABS R14, R18 ;  /* 0x00000012000e7213 */ /* 0x000fe20000000000 */
[----:B------:R-:W-:Y:S01]  /*0fb0*/  IMAD.MOV.U32 R10, RZ, RZ, R9 ;  /* 0x000000ffff0a7224 */ /* 0x000fe200078e0009 */
[----:B------:R-:W-:Y:S01]  /*0fc0*/  ISETP.GE.AND P0, PT, R16, RZ, PT ;  /* 0x000000ff1000720c */ /* 0x000fe20003f06270 */
[----:B------:R-:W-:Y:S01]  /*0fd0*/  IMAD.HI.U32 R12, R5, R15, RZ ;  /* 0x0000000f050c7227 */ /* 0x000fe200078e00ff */
[----:B------:R-:W-:-:S02]  /*0fe0*/  LOP3.LUT R16, R7, 0x1c, RZ, 0xfc, !PT ;  /* 0x0000001c07107812 */ /* 0x000fc400078efcff */
[----:B------:R-:W-:Y:S01]  /*0ff0*/  IABS R53, R52 ;  /* 0x0000003400357213 */ /* 0x000fe20000000000 */
[----:B------:R-:W-:Y:S01]  /*1000*/  @!P4 IMAD.IADD R13, R13, 0x1, -R0 ;  /* 0x000000010d0dc824 */ /* 0x000fe200078e0a00 */
[----:B------:R-:W-:Y:S01]  /*1010*/  IABS R17, R16 ;  /* 0x0000001000117213 */ /* 0x000fe20000000000 */
[----:B------:R-:W-:Y:S01]  /*1020*/  @!P3 IMAD.MOV R10, RZ, RZ, -R10 ;  /* 0x000000ffff0ab224 */ /* 0x000fe200078e0a0a */
[----:B------:R-:W-:Y:S01]  /*1030*/  LOP3.LUT R54, R7, 0x74, RZ, 0xfc, !PT ;  /* 0x0000007407367812 */ /* 0x000fe200078efcff */
[----:B------:R-:W-:Y:S01]  /*1040*/  IMAD.HI.U32 R9, R5, R14, RZ ;  /* 0x0000000e05097227 */ /* 0x000fe200078e00ff */
[C---:B------:R-:W-:Y:S02]  /*1050*/  ISETP.GT.U32.AND P3, PT, R0.reuse, R13, PT ;  /* 0x0000000d0000720c */ /* 0x040fe40003f64070 */
[----:B------:R-:W-:Y:S01]  /*1060*/  IABS R51, R50 ;  /* 0x0000003200337213 */ /* 0x000fe20000000000 */
[----:B------:R-:W-:Y:S01]  /*1070*/  IMAD.MOV R12, RZ, RZ, -R12 ;  /* 0x000000ffff0c7224 */ /* 0x000fe200078e0a0c */
[----:B------:R-:W-:Y:S01]  /*1080*/  IABS R55, R54 ;  /* 0x0000003600377213 */ /* 0x000fe20000000000 */
[----:B------:R-:W-:Y:S01]  /*1090*/  @!P5 IMAD.IADD R11, R11, 0x1, -R0 ;  /* 0x000000010b0bd824 */ /* 0x000fe200078e0a00 */
[----:B------:R-:W-:Y:S01]  /*10a0*/  ISETP.GT.U32.AND P5, PT, R0, R3, PT ;  /* 0x000000030000720c */ /* 0x000fe20003fa4070 */
[----:B------:R-:W-:-:S02]  /*10b0*/  IMAD.MOV R9, RZ, RZ, -R9 ;  /* 0x000000ffff097224 */ /* 0x000fc400078e0a09 */
[C---:B------:R-:W-:Y:S02]  /*10c0*/  IMAD R15, R0.reuse, R12, R15 ;  /* 0x0000000c000f7224 */ /* 0x040fe400078e020f */
[C---:B------:R-:W-:Y:S01]  /*10d0*/  IMAD R9, R0.reuse, R9, R14 ;  /* 0x0000000900097224 */ /* 0x040fe200078e020e */
[----:B------:R-:W-:Y:S01]  /*10e0*/  IABS R14, R21 ;  /* 0x00000015000e7213 */ /* 0x000fe20000000000 */
[----:B------:R-:W-:Y:S01]  /*10f0*/  @!P3 IMAD.IADD R13, R13, 0x1, -R0 ;  /* 0x000000010d0db824 */ /* 0x000fe200078e0a00 */
[C---:B------:R-:W-:Y:S01]  /*1100*/  ISETP.GT.U32.AND P4, PT, R0.reuse, R15, PT ;  /* 0x0000000f0000720c */ /* 0x040fe20003f84070 */
[----:B------:R-:W-:Y:S01]  /*1110*/  IMAD.HI.U32 R12, R5, R17, RZ ;  /* 0x00000011050c7227 */ /* 0x000fe200078e00ff */
[----:B------:R-:W-:-:S03]  /*1120*/  ISETP.GT.U32.AND P3, PT, R0, R9, PT ;  /* 0x000000090000720c */ /* 0x000fc60003f64070 */
[----:B------:R-:W-:Y:S02]  /*1130*/  @!P5 IMAD.IADD R3, R3, 0x1, -R0 ;  /* 0x000000010303d824 */ /* 0x000fe400078e0a00 */
[----:B------:R-:W-:Y:S02]  /*1140*/  IMAD.MOV R12, RZ, RZ, -R12 ;  /* 0x000000ffff0c7224 */ /* 0x000fe400078e0a0c */
[----:B------:R-:W-:Y:S01]  /*1150*/  @!P6 IMAD.MOV R11, RZ, RZ, -R11 ;  /* 0x000000ffff0be224 */ /* 0x000fe200078e0a0b */
[C---:B------:R-:W-:Y:S01]  /*1160*/  ISETP.GT.U32.AND P5, PT, R0.reuse, R3, PT ;  /* 0x000000030000720c */ /* 0x040fe20003fa4070 */
[----:B------:R-:W-:Y:S01]  /*1170*/  IMAD R17, R0, R12, R17 ;  /* 0x0000000c00117224 */ /* 0x000fe200078e0211 */
[----:B------:R-:W-:Y:S01]  /*1180*/  ISETP.GE.AND P6, PT, R18, RZ, PT ;  /* 0x000000ff1200720c */ /* 0x000fe20003fc6270 */
[--C-:B------:R-:W-:Y:S02]  /*1190*/  @!P4 IMAD.IADD R15, R15, 0x1, -R0.reuse ;  /* 0x000000010f0fc824 */ /* 0x100fe400078e0a00 */
[----:B------:R-:W-:-:S02]  /*11a0*/  @!P3 IMAD.IADD R9, R9, 0x1, -R0 ;  /* 0x000000010909b824 */ /* 0x000fc400078e0a00 */
[----:B------:R-:W-:Y:S01]  /*11b0*/  IMAD.HI.U32 R12, R5, R19, RZ ;  /* 0x00000013050c7227 */ /* 0x000fe200078e00ff */
[C---:B------:R-:W-:Y:S02]  /*11c0*/  ISETP.GT.U32.AND P4, PT, R0.reuse, R15, PT ;  /* 0x0000000f0000720c */ /* 0x040fe40003f84070 */
[C---:B------:R-:W-:Y:S01]  /*11d0*/  ISETP.GT.U32.AND P3, PT, R0.reuse, R9, PT ;  /* 0x000000090000720c */ /* 0x040fe20003f64070 */
[----:B------:R-:W-:Y:S02]  /*11e0*/  IMAD.MOV R12, RZ, RZ, -R12 ;  /* 0x000000ffff0c7224 */ /* 0x000fe400078e0a0c */
[----:B------:R-:W-:Y:S01]  /*11f0*/  @!P5 IMAD.IADD R3, R3, 0x1, -R0 ;  /* 0x000000010303d824 */ /* 0x000fe200078e0a00 */
[C---:B------:R-:W-:Y:S01]  /*1200*/  ISETP.GT.U32.AND P5, PT, R0.reuse, R17, PT ;  /* 0x000000110000720c */ /* 0x040fe20003fa4070 */
[----:B------:R-:W-:Y:S02]  /*1210*/  IMAD R19, R0, R12, R19 ;  /* 0x0000000c00137224 */ /* 0x000fe400078e0213 */
[----:B------:R-:W-:-:S02]  /*1220*/  IMAD.MOV.U32 R12, RZ, RZ, R3 ;  /* 0x000000ffff0c7224 */ /* 0x000fc400078e0003 */
[----:B------:R-:W-:-:S04]  /*1230*/  IMAD.HI.U32 R3, R5, R14, RZ ;  /* 0x0000000e05037227 */ /* 0x000fc800078e00ff */
[--C-:B------:R-:W-:Y:S01]  /*1240*/  @!P4 IMAD.IADD R15, R15, 0x1, -R0.reuse ;  /* 0x000000010f0fc824 */ /* 0x100fe200078e0a00 */
[C---:B------:R-:W-:Y:S01]  /*1250*/  ISETP.GT.U32.AND P4, PT, R0.reuse, R19, PT ;  /* 0x000000130000720c */ /* 0x040fe20003f84070 */
[----:B------:R-:W-:Y:S02]  /*1260*/  IMAD.MOV R3, RZ, RZ, -R3 ;  /* 0x000000ffff037224 */ /* 0x000fe400078e0a03 */
[----:B------:R-:W-:Y:S02]  /*1270*/  @!P3 IMAD.IADD R9, R9, 0x1, -R0 ;  /* 0x000000010909b824 */ /* 0x000fe400078e0a00 */
[----:B------:R-:W-:Y:S02]  /*1280*/  IMAD R3, R0, R3, R14 ;  /* 0x0000000300037224 */ /* 0x000fe400078e020e */
[----:B------:R-:W-:Y:S01]  /*1290*/  @!P5 IMAD.IADD R17, R17, 0x1, -R0 ;  /* 0x000000011111d824 */ /* 0x000fe200078e0a00 */
[----:B------:R-:W-:Y:S01]  /*12a0*/  ISETP.GE.AND P5, PT, R21, RZ, PT ;  /* 0x000000ff1500720c */ /* 0x000fe20003fa6270 */
[----:B------:R-:W-:-:S02]  /*12b0*/  IMAD.MOV.U32 R14, RZ, RZ, R9 ;  /* 0x000000ffff0e7224 */ /* 0x000fc400078e0009 */
[----:B------:R-:W-:Y:S01]  /*12c0*/  @!P1 IMAD.MOV R13, RZ, RZ, -R13 ;  /* 0x000000ffff0d9224 */ /* 0x000fe200078e0a0d */
[----:B------:R-:W-:Y:S01]  /*12d0*/  ISETP.GE.AND P1, PT, R16, RZ, PT ;  /* 0x000000ff1000720c */ /* 0x000fe20003f26270 */
[----:B------:R-:W-:Y:S01]  /*12e0*/  @!P0 IMAD.MOV R15, RZ, RZ, -R15 ;  /* 0x000000ffff0f8224 */ /* 0x000fe200078e0a0f */
[----:B------:R-:W-:Y:S01]  /*12f0*/  LOP3.LUT R16, R7, 0x28, RZ, 0xfc, !PT ;  /* 0x0000002807107812 */ /* 0x000fe200078efcff */
[----:B------:R-:W-:Y:S01]  /*1300*/  @!P6 IMAD.MOV R14, RZ, RZ, -R14 ;  /* 0x000000ffff0ee224 */ /* 0x000fe200078e0a0e */
[C---:B------:R-:W-:Y:S01]  /*1310*/  ISETP.GT.U32.AND P0, PT, R0.reuse, R17, PT ;  /* 0x000000110000720c */ /* 0x040fe20003f04070 */
[----:B------:R-:W-:Y:S01]  /*1320*/  @!P4 IMAD.IADD R19, R19, 0x1, -R0 ;  /* 0x000000011313c824 */ /* 0x000fe200078e0a00 */
[----:B------:R-:W-:Y:S01]  /*1330*/  ISETP.GT.U32.AND P6, PT, R0, R3, PT ;  /* 0x000000030000720c */ /* 0x000fe20003fc4070 */
[----:B------:R-:W-:Y:S01]  /*1340*/  @!P2 IMAD.MOV R12, RZ, RZ, -R12 ;  /* 0x000000ffff0ca224 */ /* 0x000fe200078e0a0c */
[----:B------:R-:W-:Y:S01]  /*1350*/  IABS R18, R16 ;  /* 0x0000001000127213 */ /* 0x000fe20000000000 */
[----:B------:R-:W-:Y:S01]  /*1360*/  IMAD.MOV.U32 R182, RZ, RZ, R6 ;  /* 0x000000ffffb67224 */ /* 0x000fe200078e0006 */
[----:B------:R-:W-:-:S02]  /*1370*/  ISETP.GE.AND P3, PT, R16, RZ, PT ;  /* 0x000000ff1000720c */ /* 0x000fc40003f66270 */
[----:B------:R-:W-:Y:S01]  /*1380*/  ISETP.GT.U32.AND P4, PT, R0, R19, PT ;  /* 0x000000130000720c */ /* 0x000fe20003f84070 */
[----:B------:R-:W-:Y:S01]  /*1390*/  IMAD.HI.U32 R16, R5, R18, RZ ;  /* 0x0000001205107227 */ /* 0x000fe200078e00ff */
[----:B------:R-:W-:Y:S02]  /*13a0*/  ISETP.GE.AND P2, PT, R20, RZ, PT ;  /* 0x000000ff1400720c */ /* 0x000fe40003f46270 */
[----:B------:R-:W-:Y:S01]  /*13b0*/  LOP3.LUT R20, R7, 0x2c, RZ, 0xfc, !PT ;  /* 0x0000002c07147812 */ /* 0x000fe200078efcff */
[----:B------:R-:W-:Y:S02]  /*13c0*/  IMAD.MOV R9, RZ, RZ, -R16 ;  /* 0x000000ffff097224 */ /* 0x000fe400078e0a10 */
[--C-:B------:R-:W-:Y:S01]  /*13d0*/  @!P0 IMAD.IADD R17, R17, 0x1, -R0.reuse ;  /* 0x0000000111118824 */ /* 0x100fe200078e0a00 */
[----:B------:R-:W-:Y:S01]  /*13e0*/  IABS R21, R20 ;  /* 0x0000001400157213 */ /* 0x000fe20000000000 */
[----:B------:R-:W-:Y:S01]  /*13f0*/  @!P6 IMAD.IADD R3, R3, 0x1, -R0 ;  /* 0x000000010303e824 */ /* 0x000fe200078e0a00 */
[----:B------:R-:W-:Y:S01]  /*1400*/  ISETP.GE.AND P0, PT, R20, RZ, PT ;  /* 0x000000ff1400720c */ /* 0x000fe20003f06270 */
[----:B------:R-:W-:Y:S01]  /*1410*/  IMAD R9, R0, R9, R18 ;  /* 0x0000000900097224 */ /* 0x000fe200078e0212 */
[----:B------:R-:W-:Y:S01]  /*1420*/  ISETP.GE.AND P6, PT, R22, RZ, PT ;  /* 0x000000ff1600720c */ /* 0x000fe20003fc6270 */
[----:B------:R-:W-:Y:S01]  /*1430*/  @!P1 IMAD.MOV R17, RZ, RZ, -R17 ;  /* 0x000000ffff119224 */ /* 0x000fe200078e0a11 */
[C---:B------:R-:W-:Y:S01]  /*1440*/  ISETP.GT.U32.AND P1, PT, R0.reuse, R3, PT ;  /* 0x000000030000720c */ /* 0x040fe20003f24070 */
[----:B------:R-:W-:Y:S01]  /*1450*/  @!P4 IMAD.IADD R19, R19, 0x1, -R0 ;  /* 0x000000011313c824 */ /* 0x000fe200078e0a00 */
[----:B------:R-:W-:Y:S01]  /*1460*/  ISETP.GT.U32.AND P4, PT, R0, R9, PT ;  /* 0x000000090000720c */ /* 0x000fe20003f84070 */
[----:B------:R-:W-:-:S04]  /*1470*/  IMAD.HI.U32 R16, R5, R21, RZ ;  /* 0x0000001505107227 */ /* 0x000fc800078e00ff */
[----:B------:R-:W-:-:S04]  /*1480*/  IMAD.HI.U32 R18, R5, R23, RZ ;  /* 0x0000001705127227 */ /* 0x000fc800078e00ff */
[----:B------:R-:W-:Y:S02]  /*1490*/  IMAD.MOV R16, RZ, RZ, -R16 ;  /* 0x000000ffff107224 */ /* 0x000fe400078e0a10 */
[----:B------:R-:W-:Y:S02]  /*14a0*/  IMAD.MOV R18, RZ, RZ, -R18 ;  /* 0x000000ffff127224 */ /* 0x000fe400078e0a12 */
[--C-:B------:R-:W-:Y:S02]  /*14b0*/  @!P1 IMAD.IADD R3, R3, 0x1, -R0.reuse ;  /* 0x0000000103039824 */ /* 0x100fe400078e0a00 */
[----:B------:R-:W-:Y:S02]  /*14c0*/  IMAD R21, R0, R16, R21 ;  /* 0x0000001000157224 */ /* 0x000fe400078e0215 */
[----:B------:R-:W-:Y:S01]  /*14d0*/  @!P4 IMAD.IADD R9, R9, 0x1, -R0 ;  /* 0x000000010909c824 */ /* 0x000fe200078e0a00 */
[----:B------:R-:W-:Y:S01]  /*14e0*/  ISETP.GE.AND P4, PT, R24, RZ, PT ;  /* 0x000000ff1800720c */ /* 0x000fe20003f86270 */
[C---:B------:R-:W-:Y:S01]  /*14f0*/  IMAD R23, R0.reuse, R18, R23 ;  /* 0x0000001200177224 */ /* 0x040fe200078e0217 */
[C---:B------:R-:W-:Y:S01]  /*1500*/  ISETP.GT.U32.AND P1, PT, R0.reuse, R21, PT ;  /* 0x000000150000720c */ /* 0x040fe20003f24070 */
[----:B------:R-:W-:Y:S01]  /*1510*/  IMAD.MOV.U32 R16, RZ, RZ, R3 ;  /* 0x000000ffff107224 */ /* 0x000fe200078e0003 */
[----:B------:R-:W-:Y:S01]  /*1520*/  LOP3.LUT R18, R7, 0x38, RZ, 0xfc, !PT ;  /* 0x0000003807127812 */ /* 0x000fe200078efcff */
[----:B------:R-:W-:Y:S01]  /*1530*/  @!P2 IMAD.MOV R19, RZ, RZ, -R19 ;  /* 0x000000ffff13a224 */ /* 0x000fe200078e0a13 */
[C---:B------:R-:W-:Y:S01]  /*1540*/  ISETP.GT.U32.AND P2, PT, R0.reuse, R9, PT ;  /* 0x000000090000720c */ /* 0x040fe20003f44070 */
[----:B------:R-:W-:Y:S01]  /*1550*/  @!P5 IMAD.MOV R16, RZ, RZ, -R16 ;  /* 0x000000ffff10d224 */ /* 0x000fe200078e0a10 */
[----:B------:R-:W-:Y:S01]  /*1560*/  ISETP.GT.U32.AND P5, PT, R0, R23, PT ;  /* 0x000000170000720c */ /* 0x000fe20003fa4070 */
[----:B------:R-:W-:Y:S01]  /*1570*/  IMAD.HI.U32 R20, R5, R27, RZ ;  /* 0x0000001b05147227 */ /* 0x000fe200078e00ff */
[----:B------:R-:W-:-:S03]  /*1580*/  IABS R24, R18 ;  /* 0x0000001200187213 */ /* 0x000fc60000000000 */
[----:B------:R-:W-:Y:S02]  /*1590*/  IMAD.MOV R20, RZ, RZ, -R20 ;  /* 0x000000ffff147224 */ /* 0x000fe400078e0a14 */
[--C-:B------:R-:W-:Y:S02]  /*15a0*/  @!P1 IMAD.IADD R21, R21, 0x1, -R0.reuse ;  /* 0x0000000115159824 */ /* 0x100fe400078e0a00 */
[C---:B------:R-:W-:Y:S02]  /*15b0*/  IMAD R27, R0.reuse, R20, R27 ;  /* 0x00000014001b7224 */ /* 0x040fe400078e021b */
[--C-:B------:R-:W-:Y:S01]  /*15c0*/  @!P2 IMAD.IADD R9, R9, 0x1, -R0.reuse ;  /* 0x000000010909a824 */ /* 0x100fe200078e0a00 */
[----:B------:R-:W-:Y:S01]  /*15d0*/  ISETP.GT.U32.AND P1, PT, R0, R21, PT ;  /* 0x000000150000720c */ /* 0x000fe20003f24070 */
[----:B------:R-:W-:Y:S01]  /*15e0*/  @!P5 IMAD.IADD R23, R23, 0x1, -R0 ;  /* 0x000000011717d824 */ /* 0x000fe200078e0a00 */
[----:B------:R-:W-:Y:S01]  /*15f0*/  ISETP.GE.AND P2, PT, R18, RZ, PT ;  /* 0x000000ff1200720c */ /* 0x000fe20003f46270 */
[----:B------:R-:W-:-:S02]  /*1600*/  IMAD.MOV.U32 R18, RZ, RZ, R9 ;  /* 0x000000ffff127224 */ /* 0x000fc400078e0009 */
[----:B------:R-:W-:Y:S01]  /*1610*/  IMAD.HI.U32 R3, R5, R24, RZ ;  /* 0x0000001805037227 */ /* 0x000fe200078e00ff */
[----:B------:R-:W-:-:S03]  /*1620*/  ISETP.GT.U32.AND P5, PT, R0, R23, PT ;  /* 0x000000170000720c */ /* 0x000fc60003fa4070 */
[----:B------:R-:W-:Y:S01]  /*1630*/  @!P3 IMAD.MOV R18, RZ, RZ, -R18 ;  /* 0x000000ffff12b224 */ /* 0x000fe200078e0a12 */
[----:B------:R-:W-:Y:S01]  /*1640*/  ISETP.GT.U32.AND P3, PT, R0, R27, PT ;  /* 0x0000001b0000720c */ /* 0x000fe20003f64070 */
[----:B------:R-:W-:-:S04]  /*1650*/  IMAD.HI.U32 R20, R5, R26, RZ ;  /* 0x0000001a05147227 */ /* 0x000fc800078e00ff */
[----:B------:R-:W-:Y:S02]  /*1660*/  IMAD.MOV R3, RZ, RZ, -R3 ;  /* 0x000000ffff037224 */ /* 0x000fe400078e0a03 */
[----:B------:R-:W-:-:S04]  /*1670*/  IMAD.HI.U32 R9, R5, R32, RZ ;  /* 0x0000002005097227 */ /* 0x000fc800078e00ff */
[----:B------:R-:W-:Y:S02]  /*1680*/  IMAD.MOV R29, RZ, RZ, -R20 ;  /* 0x000000ffff1d7224 */ /* 0x000fe400078e0a14 */
[C---:B------:R-:W-:Y:S01]  /*1690*/  IMAD R3, R0.reuse, R3, R24 ;  /* 0x0000000300037224 */ /* 0x040fe200078e0218 */
[----:B------:R-:W-:Y:S01]  /*16a0*/  IABS R24, R40 ;  /* 0x0000002800187213 */ /* 0x000fe20000000000 */
[----:B------:R-:W-:Y:S01]  /*16b0*/  @!P1 IMAD.IADD R21, R21, 0x1, -R0 ;  /* 0x0000000115159824 */ /* 0x000fe200078e0a00 */
[----:B------:R-:W-:Y:S01]  /*16c0*/  ISETP.GE.AND P1, PT, R33, RZ, PT ;  /* 0x000000ff2100720c */ /* 0x000fe20003f26270 */
[----:B------:R-:W-:Y:S02]  /*16d0*/  IMAD.MOV R33, RZ, RZ, -R9 ;  /* 0x000000ffff217224 */ /* 0x000fe400078e0a09 */
[C---:B------:R-:W-:Y:S01]  /*16e0*/  IMAD R9, R0.reuse, R29, R26 ;  /* 0x0000001d00097224 */ /* 0x040fe200078e021a */
[----:B------:R-:W-:Y:S01]  /*16f0*/  IABS R26, R42 ;  /* 0x0000002a001a7213 */ /* 0x000fe20000000000 */
[----:B------:R-:W-:Y:S01]  /*1700*/  @!P5 IMAD.IADD R23, R23, 0x1, -R0 ;  /* 0x000000011717d824 */ /* 0x000fe200078e0a00 */
[----:B------:R-:W-:Y:S01]  /*1710*/  ISETP.GT.U32.AND P5, PT, R0, R3, PT ;  /* 0x000000030000720c */ /* 0x000fe20003fa4070 */
[----:B------:R-:W-:-:S04]  /*1720*/  IMAD.HI.U32 R22, R5, R30, RZ ;  /* 0x0000001e05167227 */ /* 0x000fc800078e00ff */
[----:B------:R-:W-:Y:S01]  /*1730*/  @!P3 IMAD.IADD R27, R27, 0x1, -R0 ;  /* 0x000000011b1bb824 */ /* 0x000fe200078e0a00 */
[C---:B------:R-:W-:Y:S01]  /*1740*/  ISETP.GT.U32.AND P3, PT, R0.reuse, R9, PT ;  /* 0x000000090000720c */ /* 0x040fe20003f64070 */
[----:B------:R-:W-:Y:S02]  /*1750*/  IMAD.MOV R31, RZ, RZ, -R22 ;  /* 0x000000ffff1f7224 */ /* 0x000fe400078e0a16 */
[----:B------:R-:W-:Y:S02]  /*1760*/  @!P0 IMAD.MOV R21, RZ, RZ, -R21 ;  /* 0x000000ffff158224 */ /* 0x000fe400078e0a15 */
[C---:B------:R-:W-:Y:S01]  /*1770*/  IMAD R29, R0.reuse, R31, R30 ;  /* 0x0000001f001d7224 */ /* 0x040fe200078e021e */
[C---:B------:R-:W-:Y:S01]  /*1780*/  LOP3.LUT R30, R7.reuse, 0x48, RZ, 0xfc, !PT ;  /* 0x00000048071e7812 */ /* 0x040fe200078efcff */
[C---:B------:R-:W-:Y:S01]  /*1790*/  IMAD R31, R0.reuse, R33, R32 ;  /* 0x00000021001f7224 */ /* 0x040fe200078e0220 */
[----:B------:R-:W-:Y:S01]  /*17a0*/  LOP3.LUT R32, R7, 0x4c, RZ, 0xfc, !PT ;  /* 0x0000004c07207812 */ /* 0x000fe200078efcff */
[--C-:B------:R-:W-:Y:S01]  /*17b0*/  @!P5 IMAD.IADD R3, R3, 0x1, -R0.reuse ;  /* 0x000000010303d824 */ /* 0x100fe200078e0a00 */
[----:B------:R-:W-:Y:S01]  /*17c0*/  IABS R33, R30 ;  /* 0x0000001e00217213 */ /* 0x000fe20000000000 */
[----:B------:R-:W-:Y:S01]  /*17d0*/  @!P6 IMAD.MOV R23, RZ, RZ, -R23 ;  /* 0x000000ffff17e224 */ /* 0x000fe200078e0a17 */
[----:B------:R-:W-:Y:S01]  /*17e0*/  IABS R35, R32 ;  /* 0x0000002000237213 */ /* 0x000fe20000000000 */
[----:B------:R-:W-:Y:S01]  /*17f0*/  @!P3 IMAD.IADD R9, R9, 0x1, -R0 ;  /* 0x000000010909b824 */ /* 0x000fe200078e0a00 */
[C---:B------:R-:W-:Y:S01]  /*1800*/  ISETP.GT.U32.AND P3, PT, R0.reuse, R3, PT ;  /* 0x000000030000720c */ /* 0x040fe20003f64070 */
[----:B------:R-:W-:Y:S01]  /*1810*/  IMAD.HI.U32 R20, R5, R33, RZ ;  /* 0x0000002105147227 */ /* 0x000fe200078e00ff */
[----:B------:R-:W-:-:S02]  /*1820*/  ISETP.GT.U32.AND P5, PT, R0, R27, PT ;  /* 0x0000001b0000720c */ /* 0x000fc40003fa4070 */
[C---:B------:R-:W-:Y:S01]  /*1830*/  ISETP.GT.U32.AND P0, PT, R0.reuse, R9, PT ;  /* 0x000000090000720c */ /* 0x040fe20003f04070 */
[----:B------:R-:W-:Y:S01]  /*1840*/  IMAD.MOV R20, RZ, RZ, -R20 ;  /* 0x000000ffff147224 */ /* 0x000fe200078e0a14 */
[----:B------:R-:W-:Y:S01]  /*1850*/  ISETP.GT.U32.AND P6, PT, R0, R29, PT ;  /* 0x0000001d0000720c */ /* 0x000fe20003fc4070 */
[----:B------:R-:W-:-:S04]  /*1860*/  IMAD.HI.U32 R22, R5, R35, RZ ;  /* 0x0000002305167227 */ /* 0x000fc800078e00ff */
[C---:B------:R-:W-:Y:S02]  /*1870*/  IMAD R33, R0.reuse, R20, R33 ;  /* 0x0000001400217224 */ /* 0x040fe400078e0221 */
[----:B------:R-:W-:Y:S02]  /*1880*/  @!P3 IMAD.IADD R3, R3, 0x1, -R0 ;  /* 0x000000010303b824 */ /* 0x000fe400078e0a00 */
[----:B------:R-:W-:Y:S01]  /*1890*/  IMAD.HI.U32 R20, R5, R24, RZ ;  /* 0x0000001805147227 */ /* 0x000fe200078e00ff */
[----:B------:R-:W-:-:S03]  /*18a0*/  ISETP.GT.U32.AND P3, PT, R0, R33, PT ;  /* 0x000000210000720c */ /* 0x000fc60003f64070 */
[----:B------:R-:W-:Y:S02]  /*18b0*/  IMAD.MOV R39, RZ, RZ, -R20 ;  /* 0x000000ffff277224 */ /* 0x000fe400078e0a14 */
[----:B------:R-:W-:Y:S02]  /*18c0*/  IMAD.MOV.U32 R20, RZ, RZ, R3 ;  /* 0x000000ffff147224 */ /* 0x000fe400078e0003 */
[----:B------:R-:W-:Y:S02]  /*18d0*/  IMAD.MOV R22, RZ, RZ, -R22 ;  /* 0x000000ffff167224 */ /* 0x000fe400078e0a16 */
[----:B------:R-:W-:Y:S02]  /*18e0*/  @!P2 IMAD.MOV R20, RZ, RZ, -R20 ;  /* 0x000000ffff14a224 */ /* 0x000fe400078e0a14 */
[----:B------:R-:W-:Y:S02]  /*18f0*/  IMAD R35, R0, R22, R35 ;  /* 0x0000001600237224 */ /* 0x000fe400078e0223 */
[----:B------:R-:W-:-:S02]  /*1900*/  @!P3 IMAD.IADD R33, R33, 0x1, -R0 ;  /* 0x000000012121b824 */ /* 0x000fc400078e0a00 */
[--C-:B------:R-:W-:Y:S01]  /*1910*/  @!P0 IMAD.IADD R9, R9, 0x1, -R0.reuse ;  /* 0x0000000109098824 */ /* 0x100fe200078e0a00 */
[----:B------:R-:W-:Y:S01]  /*1920*/  ISETP.GE.AND P0, PT, R34, RZ, PT ;  /* 0x000000ff2200720c */ /* 0x000fe20003f06270 */
[----:B------:R-:W-:Y:S01]  /*1930*/  IMAD.HI.U32 R22, R5, R26, RZ ;  /* 0x0000001a05167227 */ /* 0x000fe200078e00ff */
[C---:B------:R-:W-:Y:S02]  /*1940*/  ISETP.GT.U32.AND P2, PT, R0.reuse, R33, PT ;  /* 0x000000210000720c */ /* 0x040fe40003f44070 */
[----:B------:R-:W-:Y:S01]  /*1950*/  LOP3.LUT R34, R7, 0x58, RZ, 0xfc, !PT ;  /* 0x0000005807227812 */ /* 0x000fe200078efcff */
[----:B------:R-:W-:Y:S01]  /*1960*/  @!P5 IMAD.IADD R27, R27, 0x1, -R0 ;  /* 0x000000011b1bd824 */ /* 0x000fe200078e0a00 */
[C---:B------:R-:W-:Y:S01]  /*1970*/  ISETP.GT.U32.AND P5, PT, R0.reuse, R31, PT ;  /* 0x0000001f0000720c */ /* 0x040fe20003fa4070 */
[----:B------:R-:W-:Y:S01]  /*1980*/  IMAD.MOV R41, RZ, RZ, -R22 ;  /* 0x000000ffff297224 */ /* 0x000fe200078e0a16 */
[----:B------:R-:W-:Y:S01]  /*1990*/  IABS R22, R34 ;  /* 0x0000002200167213 */ /* 0x000fe20000000000 */
[----:B------:R-:W-:-:S02]  /*19a0*/  IMAD R3, R0, R39, R24 ;  /* 0x0000002700037224 */ /* 0x000fc400078e0218 */
[C---:B------:R-:W-:Y:S02]  /*19b0*/  IMAD R39, R0.reuse, R41, R26 ;  /* 0x0000002900277224 */ /* 0x040fe400078e021a */
[----:B------:R-:W-:Y:S02]  /*19c0*/  IMAD.MOV.U32 R41, RZ, RZ, R22 ;  /* 0x000000ffff297224 */ /* 0x000fe400078e0016 */
[----:B------:R-:W-:Y:S01]  /*19d0*/  @!P2 IMAD.IADD R33, R33, 0x1, -R0 ;  /* 0x000000012121a824 */ /* 0x000fe200078e0a00 */
[----:B------:R-:W-:Y:S01]  /*19e0*/  ISETP.GT.U32.AND P2, PT, R0, R39, PT ;  /* 0x000000270000720c */ /* 0x000fe20003f44070 */
[----:B------:R-:W-:-:S04]  /*19f0*/  IMAD.HI.U32 R22, R5, R41, RZ ;  /* 0x0000002905167227 */ /* 0x000fc800078e00ff */
[----:B------:R-:W-:Y:S01]  /*1a00*/  @!P5 IMAD.IADD R31, R31, 0x1, -R0 ;  /* 0x000000011f1fd824 */ /* 0x000fe200078e0a00 */
[----:B------:R-:W-:Y:S01]  /*1a10*/  ISETP.GE.AND P5, PT, R38, RZ, PT ;  /* 0x000000ff2600720c */ /* 0x000fe20003fa6270 */
[----:B------:R-:W-:Y:S01]  /*1a20*/  IMAD.MOV R24, RZ, RZ, -R22 ;  /* 0x000000ffff187224 */ /* 0x000fe200078e0a16 */
[----:B------:R-:W-:Y:S01]  /*1a30*/  LOP3.LUT R38, R7, 0x5c, RZ, 0xfc, !PT ;  /* 0x0000005c07267812 */ /* 0x000fe200078efcff */
[--C-:B------:R-:W-:Y:S01]  /*1a40*/  @!P6 IMAD.IADD R29, R29, 0x1, -R0.reuse ;  /* 0x000000011d1de824 */ /* 0x100fe200078e0a00 */
[C---:B------:R-:W-:Y:S01]  /*1a50*/  ISETP.GT.U32.AND P6, PT, R0.reuse, R35, PT ;  /* 0x000000230000720c */ /* 0x040fe20003fc4070 */
[C---:B------:R-:W-:Y:S01]  /*1a60*/  IMAD R41, R0.reuse, R24, R41 ;  /* 0x0000001800297224 */ /* 0x040fe200078e0229 */
[----:B------:R-:W-:Y:S01]  /*1a70*/  IABS R43, R38 ;  /* 0x00000026002b7213 */ /* 0x000fe20000000000 */
[----:B------:R-:W-:Y:S01]  /*1a80*/  @!P2 IMAD.IADD R39, R39, 0x1, -R0 ;  /* 0x000000012727a824 */ /* 0x000fe200078e0a00 */
[C---:B------:R-:W-:Y:S01]  /*1a90*/  ISETP.GT.U32.AND P3, PT, R0.reuse, R29, PT ;  /* 0x0000001d0000720c */ /* 0x040fe20003f64070 */
[----:B------:R-:W-:Y:S01]  /*1aa0*/  @!P4 IMAD.MOV R27, RZ, RZ, -R27 ;  /* 0x000000ffff1bc224 */ /* 0x000fe200078e0a1b */
[C---:B------:R-:W-:Y:S01]  /*1ab0*/  ISETP.GT.U32.AND P2, PT, R0.reuse, R41, PT ;  /* 0x000000290000720c */ /* 0x040fe20003f44070 */
[----:B------:R-:W-:Y:S01]  /*1ac0*/  IMAD.HI.U32 R22, R5, R43, RZ ;  /* 0x0000002b05167227 */ /* 0x000fe200078e00ff */
[----:B------:R-:W-:-:S03]  /*1ad0*/  ISETP.GT.U32.AND P4, PT, R0, R31, PT ;  /* 0x0000001f0000720c */ /* 0x000fc60003f84070 */
[----:B------:R-:W-:Y:S02]  /*1ae0*/  IMAD.MOV R22, RZ, RZ, -R22 ;  /* 0x000000ffff167224 */ /* 0x000fe400078e0a16 */
[--C-:B------:R-:W-:Y:S02]  /*1af0*/  @!P6 IMAD.IADD R35, R35, 0x1, -R0.reuse ;  /* 0x000000012323e824 */ /* 0x100fe400078e0a00 */
[C---:B------:R-:W-:Y:S02]  /*1b00*/  IMAD R43, R0.reuse, R22, R43 ;  /* 0x00000016002b7224 */ /* 0x040fe400078e022b */
[--C-:B------:R-:W-:Y:S01]  /*1b10*/  @!P3 IMAD.IADD R29, R29, 0x1, -R0.reuse ;  /* 0x000000011d1db824 */ /* 0x100fe200078e0a00 */
[C---:B------:R-:W-:Y:S01]  /*1b20*/  ISETP.GT.U32.AND P3, PT, R0.reuse, R3, PT ;  /* 0x000000030000720c */ /* 0x040fe20003f64070 */
[----:B------:R-:W-:Y:S01]  /*1b30*/  @!P2 IMAD.IADD R41, R41, 0x1, -R0 ;  /* 0x000000012929a824 */ /* 0x000fe200078e0a00 */
[C---:B------:R-:W-:Y:S01]  /*1b40*/  ISETP.GT.U32.AND P2, PT, R0.reuse, R43, PT ;  /* 0x0000002b0000720c */ /* 0x040fe20003f44070 */
[----:B------:R-:W-:Y:S01]  /*1b50*/  IMAD.HI.U32 R22, R5, R45, RZ ;  /* 0x0000002d05167227 */ /* 0x000fe200078e00ff */
[----:B------:R-:W-:-:S03]  /*1b60*/  ISETP.GT.U32.AND P6, PT, R0, R35, PT ;  /* 0x000000230000720c */ /* 0x000fc60003fc4070 */
[----:B------:R-:W-:Y:S01]  /*1b70*/  @!P4 IMAD.IADD R31, R31, 0x1, -R0 ;  /* 0x000000011f1fc824 */ /* 0x000fe200078e0a00 */
[----:B------:R-:W-:Y:S01]  /*1b80*/  ISETP.GE.AND P4, PT, R30, RZ, PT ;  /* 0x000000ff1e00720c */ /* 0x000fe20003f86270 */
[----:B------:R-:W-:Y:S01]  /*1b90*/  IMAD.MOV R22, RZ, RZ, -R22 ;  /* 0x000000ffff167224 */ /* 0x000fe200078e0a16 */
[----:B------:R-:W-:Y:S01]  /*1ba0*/  IABS R30, R48 ;  /* 0x00000030001e7213 */ /* 0x000fe20000000000 */
[----:B------:R-:W-:-:S04]  /*1bb0*/  IMAD.HI.U32 R26, R5, R53, RZ ;  /* 0x00000035051a7227 */ /* 0x000fc800078e00ff */
[----:B------:R-:W-:Y:S02]  /*1bc0*/  IMAD R45, R0, R22, R45 ;  /* 0x00000016002d7224 */ /* 0x000fe400078e022d */
[----:B------:R-:W-:Y:S01]  /*1bd0*/  @!P3 IMAD.IADD R3, R3, 0x1, -R0 ;  /* 0x000000010303b824 */ /* 0x000fe200078e0a00 */
[----:B------:R-:W-:Y:S01]  /*1be0*/  ISETP.GE.AND P3, PT, R40, RZ, PT ;  /* 0x000000ff2800720c */ /* 0x000fe20003f66270 */
[----:B------:R-:W-:Y:S01]  /*1bf0*/  IMAD.HI.U32 R22, R5, R30, RZ ;  /* 0x0000001e05167227 */ /* 0x000fe200078e00ff */
[----:B------:R-:W-:-:S03]  /*1c00*/  LOP3.LUT R40, R7, 0x64, RZ, 0xfc, !PT ;  /* 0x0000006407287812 */ /* 0x000fc600078efcff */
[----:B------:R-:W-:Y:S01]  /*1c10*/  @!P2 IMAD.IADD R43, R43, 0x1, -R0 ;  /* 0x000000012b2ba824 */ /* 0x000fe200078e0a00 */
[----:B------:R-:W-:Y:S01]  /*1c20*/  ISETP.GT.U32.AND P2, PT, R0, R45, PT ;  /* 0x0000002d0000720c */ /* 0x000fe20003f44070 */
[----:B------:R-:W-:Y:S01]  /*1c30*/  IMAD.MOV R47, RZ, RZ, -R22 ;  /* 0x000000ffff2f7224 */ /* 0x000fe200078e0a16 */
[----:B------:R-:W-:Y:S01]  /*1c40*/  IABS R49, R40 ;  /* 0x0000002800317213 */ /* 0x000fe20000000000 */
[----:B------:R-:W-:Y:S02]  /*1c50*/  IMAD.MOV.U32 R22, RZ, RZ, R9 ;  /* 0x000000ffff167224 */ /* 0x000fe400078e0009 */
[----:B------:R-:W-:Y:S01]  /*1c60*/  @!P6 IMAD.IADD R35, R35, 0x1, -R0 ;  /* 0x000000012323e824 */ /* 0x000fe200078e0a00 */
[----:B------:R-:W-:Y:S01]  /*1c70*/  ISETP.GE.AND P6, PT, R32, RZ, PT ;  /* 0x000000ff2000720c */ /* 0x000fe20003fc6270 */
[----:B------:R-:W-:Y:S01]  /*1c80*/  @!P1 IMAD.MOV R22, RZ, RZ, -R22 ;  /* 0x000000ffff169224 */ /* 0x000fe200078e0a16 */
[----:B------:R-:W-:Y:S01]  /*1c90*/  ISETP.GT.U32.AND P1, PT, R0, R3, PT ;  /* 0x000000030000720c */ /* 0x000fe20003f24070 */
[----:B------:R-:W-:Y:S01]  /*1ca0*/  IMAD.HI.U32 R24, R5, R49, RZ ;  /* 0x0000003105187227 */ /* 0x000fe200078e00ff */
[----:B------:R-:W-:-:S03]  /*1cb0*/  LOP3.LUT R32, R7, 0x78, RZ, 0xfc, !PT ;  /* 0x0000007807207812 */ /* 0x000fc600078efcff */
[----:B------:R-:W-:Y:S01]  /*1cc0*/  @!P4 IMAD.MOV R33, RZ, RZ, -R33 ;  /* 0x000000ffff21c224 */ /* 0x000fe200078e0a21 */
[C---:B------:R-:W-:Y:S01]  /*1cd0*/  ISETP.GT.U32.AND P4, PT, R0.reuse, R43, PT ;  /* 0x0000002b0000720c */ /* 0x040fe20003f84070 */
[----:B------:R-:W-:Y:S01]  /*1ce0*/  IMAD.MOV R24, RZ, RZ, -R24 ;  /* 0x000000ffff187224 */ /* 0x000fe200078e0a18 */
[----:B------:R-:W-:Y:S01]  /*1cf0*/  IABS R57, R32 ;  /* 0x0000002000397213 */ /* 0x000fe20000000000 */
[----:B------:R-:W-:Y:S01]  /*1d00*/  @!P2 IMAD.IADD R45, R45, 0x1, -R0 ;  /* 0x000000012d2da824 */ /* 0x000fe200078e0a00 */
[C---:B------:R-:W-:Y:S01]  /*1d10*/  ISETP.GT.U32.AND P2, PT, R0.reuse, R41, PT ;  /* 0x000000290000720c */ /* 0x040fe20003f44070 */
[----:B------:R-:W-:Y:S01]  /*1d20*/  @!P0 IMAD.MOV R29, RZ, RZ, -R29 ;  /* 0x000000ffff1d8224 */ /* 0x000fe200078e0a1d */
[C---:B------:R-:W-:Y:S01]  /*1d30*/  ISETP.GT.U32.AND P0, PT, R0.reuse, R39, PT ;  /* 0x000000270000720c */ /* 0x040fe20003f04070 */
[C---:B------:R-:W-:Y:S02]  /*1d40*/  IMAD R49, R0.reuse, R24, R49 ;  /* 0x0000001800317224 */ /* 0x040fe400078e0231 */
[----:B------:R-:W-:-:S02]  /*1d50*/  IMAD R7, R0, R47, R30 ;  /* 0x0000002f00077224 */ /* 0x000fc400078e021e */
[----:B------:R-:W-:Y:S01]  /*1d60*/  @!P5 IMAD.MOV R31, RZ, RZ, -R31 ;  /* 0x000000ffff1fd224 */ /* 0x000fe200078e0a1f */
[----:B------:R-:W-:Y:S01]  /*1d70*/  ISETP.GT.U32.AND P5, PT, R0, R45, PT ;  /* 0x0000002d0000720c */ /* 0x000fe20003fa4070 */
[C---:B------:R-:W-:Y:S01]  /*1d80*/  IMAD.HI.U32 R24, R5.reuse, R51, RZ ;  /* 0x0000003305187227 */ /* 0x040fe200078e00ff */
[----:B------:R-:W1:Y:S03]  /*1d90*/  LDC.64 R46, c[0x0][0x3a8] ;  /* 0x0000ea00ff2e7b82 */ /* 0x000e660000000a00 */
[----:B------:R-:W-:Y:S02]  /*1da0*/  IMAD.MOV R26, RZ, RZ, -R26 ;  /* 0x000000ffff1a7224 */ /* 0x000fe400078e0a1a */
[----:B------:R-:W-:-:S04]  /*1db0*/  IMAD.HI.U32 R9, R5, R55, RZ ;  /* 0x0000003705097227 */ /* 0x000fc800078e00ff */
[----:B------:R-:W-:Y:S01]  /*1dc0*/  @!P6 IMAD.MOV R35, RZ, RZ, -R35 ;  /* 0x000000ffff23e224 */ /* 0x000fe200078e0a23 */
[C---:B------:R-:W-:Y:S01]  /*1dd0*/  ISETP.GT.U32.AND P6, PT, R0.reuse, R49, PT ;  /* 0x000000310000720c */ /* 0x040fe20003fc4070 */
[----:B------:R-:W-:Y:S01]  /*1de0*/  @!P1 IMAD.IADD R3, R3, 0x1, -R0 ;  /* 0x0000000103039824 */ /* 0x000fe200078e0a00 */
[C---:B------:R-:W-:Y:S01]  /*1df0*/  ISETP.GT.U32.AND P1, PT, R0.reuse, R7, PT ;  /* 0x000000070000720c */ /* 0x040fe20003f24070 */
[----:B------:R-:W-:Y:S02]  /*1e00*/  IMAD.MOV R24, RZ, RZ, -R24 ;  /* 0x000000ffff187224 */ /* 0x000fe400078e0a18 */
[C---:B------:R-:W-:Y:S01]  /*1e10*/  IMAD R53, R0.reuse, R26, R53 ;  /* 0x0000001a00357224 */ /* 0x040fe200078e0235 */
[----:B------:R-:W-:Y:S01]  /*1e20*/  LOP3.LUT R26, R69, 0x40, RZ, 0xc0, !PT ;  /* 0x00000040451a7812 */ /* 0x000fe200078ec0ff */
[----:B------:R-:W-:Y:S02]  /*1e30*/  IMAD.MOV R9, RZ, RZ, -R9 ;  /* 0x000000ffff097224 */ /* 0x000fe400078e0a09 */
[----:B------:R-:W-:Y:S01]  /*1e40*/  IMAD R51, R0, R24, R51 ;  /* 0x0000001800337224 */ /* 0x000fe200078e0233 */
[----:B------:R-:W-:Y:S01]  /*1e50*/  LEA.HI R25, R26, R25, RZ, 0x1c ;  /* 0x000000191a197211 */ /* 0x000fe200078fe0ff */
[----:B------:R-:W-:Y:S01]  /*1e60*/  @!P4 IMAD.IADD R43, R43, 0x1, -R0 ;  /* 0x000000012b2bc824 */ /* 0x000fe200078e0a00 */
[C---:B------:R-:W-:Y:S01]  /*1e70*/  ISETP.GT.U32.AND P4, PT, R0.reuse, R53, PT ;  /* 0x000000350000720c */ /* 0x040fe20003f84070 */
[----:B------:R-:W-:Y:S01]  /*1e80*/  IMAD R55, R0, R9, R55 ;  /* 0x0000000900377224 */ /* 0x000fe200078e0237 */
[----:B------:R-:W-:Y:S01]  /*1e90*/  LOP3.LUT R9, RZ, R37, RZ, 0x33, !PT ;  /* 0x00000025ff097212 */ /* 0x000fe200078e33ff */
[----:B------:R-:W-:-:S04]  /*1ea0*/  IMAD.HI.U32 R5, R5, R57, RZ ;  /* 0x0000003905057227 */ /* 0x000fc800078e00ff */
[--C-:B------:R-:W-:Y:S01]  /*1eb0*/  @!P0 IMAD.IADD R39, R39, 0x1, -R0.reuse ;  /* 0x0000000127278824 */ /* 0x100fe200078e0a00 */
[C---:B------:R-:W-:Y:S01]  /*1ec0*/  ISETP.GT.U32.AND P0, PT, R0.reuse, R51, PT ;  /* 0x000000330000720c */ /* 0x040fe20003f04070 */
[--C-:B------:R-:W-:Y:S01]  /*1ed0*/  @!P5 IMAD.IADD R45, R45, 0x1, -R0.reuse ;  /* 0x000000012d2dd824 */ /* 0x100fe200078e0a00 */
[----:B------:R-:W-:Y:S01]  /*1ee0*/  ISETP.GT.U32.AND P5, PT, R0, R55, PT ;  /* 0x000000370000720c */ /* 0x000fe20003fa4070 */
[----:B------:R-:W-:Y:S02]  /*1ef0*/  IMAD.MOV R5, RZ, RZ, -R5 ;  /* 0x000000ffff057224 */ /* 0x000fe400078e0a05 */
[--C-:B------:R-:W-:Y:S01]  /*1f00*/  @!P2 IMAD.IADD R41, R41, 0x1, -R0.reuse ;  /* 0x000000012929a824 */ /* 0x100fe200078e0a00 */
[----:B------:R-:W-:Y:S01]  /*1f10*/  ISETP.GE.AND P2, PT, R42, RZ, PT ;  /* 0x000000ff2a00720c */ /* 0x000fe20003f46270 */
[--C-:B------:R-:W-:Y:S01]  /*1f20*/  @!P6 IMAD.IADD R49, R49, 0x1, -R0.reuse ;  /* 0x000000013131e824 */ /* 0x100fe200078e0a00 */
[----:B------:R-:W-:Y:S01]  /*1f30*/  ISETP.GE.AND P6, PT, R34, RZ, PT ;  /* 0x000000ff2200720c */ /* 0x000fe20003fc6270 */
[----:B------:R-:W-:Y:S01]  /*1f40*/  @!P1 IMAD.IADD R7, R7, 0x1, -R0 ;  /* 0x0000000107079824 */ /* 0x000fe200078e0a00 */
[----:B------:R-:W-:Y:S01]  /*1f50*/  ISETP.GE.AND P1, PT, R38, RZ, PT ;  /* 0x000000ff2600720c */ /* 0x000fe20003f26270 */
[----:B------:R-:W-:-:S02]  /*1f60*/  IMAD R57, R0, R5, R57 ;  /* 0x0000000500397224 */ /* 0x000fc400078e0239 */
[--C-:B------:R-:W-:Y:S02]  /*1f70*/  @!P4 IMAD.IADD R53, R53, 0x1, -R0.reuse ;  /* 0x000000013535c824 */ /* 0x100fe400078e0a00 */
[--C-:B------:R-:W-:Y:S01]  /*1f80*/  @!P0 IMAD.IADD R51, R51, 0x1, -R0.reuse ;  /* 0x0000000133338824 */ /* 0x100fe200078e0a00 */
[----:B------:R-:W-:Y:S01]  /*1f90*/  ISETP.GT.U32.AND P4, PT, R0, R57, PT ;  /* 0x000000390000720c */ /* 0x000fe20003f84070 */
[----:B------:R-:W-:Y:S01]  /*1fa0*/  IMAD.MOV.U32 R24, RZ, RZ, R3 ;  /* 0x000000ffff187224 */ /* 0x000fe200078e0003 */
[----:B------:R-:W-:Y:S01]  /*1fb0*/  ISETP.GE.AND P0, PT, R44, RZ, PT ;  /* 0x000000ff2c00720c */ /* 0x000fe20003f06270 */
[----:B------:R-:W-:Y:S01]  /*1fc0*/  @!P5 IMAD.IADD R55, R55, 0x1, -R0 ;  /* 0x000000013737d824 */ /* 0x000fe200078e0a00 */
[C---:B------:R-:W-:Y:S01]  /*1fd0*/  ISETP.GT.U32.AND P5, PT, R0.reuse, R51, PT ;  /* 0x000000330000720c */ /* 0x040fe20003fa4070 */
[----:B------:R-:W-:Y:S01]  /*1fe0*/  @!P3 IMAD.MOV R24, RZ, RZ, -R24 ;  /* 0x000000ffff18b224 */ /* 0x000fe200078e0a18 */
[C---:B------:R-:W-:Y:S01]  /*1ff0*/  ISETP.GT.U32.AND P3, PT, R0.reuse, R49, PT ;  /* 0x000000310000720c */ /* 0x040fe20003f64070 */
[----:B------:R-:W-:Y:S01]  /*2000*/  @!P2 IMAD.MOV R39, RZ, RZ, -R39 ;  /* 0x000000ffff27a224 */ /* 0x000fe200078e0a27 */
[C---:B------:R-:W-:Y:S01]  /*2010*/  ISETP.GT.U32.AND P2, PT, R0.reuse, R7, PT ;  /* 0x000000070000720c */ /* 0x040fe20003f44070 */
[----:B------:R-:W-:Y:S01]  /*2020*/  @!P6 IMAD.MOV R41, RZ, RZ, -R41 ;  /* 0x000000ffff29e224 */ /* 0x000fe200078e0a29 */
[C---:B------:R-:W-:Y:S01]  /*2030*/  ISETP.GT.U32.AND P6, PT, R0.reuse, R53, PT ;  /* 0x000000350000720c */ /* 0x040fe20003fc4070 */
[----:B------:R-:W-:Y:S01]  /*2040*/  @!P1 IMAD.MOV R43, RZ, RZ, -R43 ;  /* 0x000000ffff2b9224 */ /* 0x000fe200078e0a2b */
[----:B------:R-:W-:Y:S01]  /*2050*/  ISETP.GT.U32.AND P1, PT, R0, R55, PT ;  /* 0x000000370000720c */ /* 0x000fe20003f24070 */
[--C-:B------:R-:W-:Y:S01]  /*2060*/  @!P4 IMAD.IADD R57, R57, 0x1, -R0.reuse ;  /* 0x000000013939c824 */ /* 0x100fe200078e0a00 */
[----:B------:R-:W-:Y:S01]  /*2070*/  ISETP.GE.AND P4, PT, R40, RZ, PT ;  /* 0x000000ff2800720c */ /* 0x000fe20003f86270 */
[----:B------:R-:W-:Y:S01]  /*2080*/  @!P0 IMAD.MOV R45, RZ, RZ, -R45 ;  /* 0x000000ffff2d8224 */ /* 0x000fe200078e0a2d */
[----:B------:R-:W-:Y:S01]  /*2090*/  SHF.R.U32.HI R3, RZ, 0x6, R69 ;  /* 0x00000006ff037819 */ /* 0x000fe20000011645 */
[--C-:B------:R-:W-:Y:S01]  /*20a0*/  @!P5 IMAD.IADD R51, R51, 0x1, -R0.reuse ;  /* 0x000000013333d824 */ /* 0x100fe200078e0a00 */
[----:B------:R-:W-:Y:S01]  /*20b0*/  ISETP.GT.U32.AND P0, PT, R0, R57, PT ;  /* 0x000000390000720c */ /* 0x000fe20003f04070 */
[--C-:B------:R-:W-:Y:S01]  /*20c0*/  @!P3 IMAD.IADD R49, R49, 0x1, -R0.reuse ;  /* 0x000000013131b824 */ /* 0x100fe200078e0a00 */
[----:B------:R-:W-:Y:S01]  /*20d0*/  ISETP.GE.AND P3, PT, R48, RZ, PT ;  /* 0x000000ff3000720c */ /* 0x000fe20003f66270 */
[--C-:B------:R-:W-:Y:S01]  /*20e0*/  @!P2 IMAD.IADD R7, R7, 0x1, -R0.reuse ;  /* 0x000000010707a824 */ /* 0x100fe200078e0a00 */
[----:B------:R-:W-:Y:S01]  /*20f0*/  ISETP.GE.AND P2, PT, R50, RZ, PT ;  /* 0x000000ff3200720c */ /* 0x000fe20003f46270 */
[--C-:B------:R-:W-:Y:S01]  /*2100*/  @!P6 IMAD.IADD R53, R53, 0x1, -R0.reuse ;  /* 0x000000013535e824 */ /* 0x100fe200078e0a00 */
[----:B------:R-:W-:Y:S01]  /*2110*/  ISETP.GE.AND P5, PT, R52, RZ, PT ;  /* 0x000000ff3400720c */ /* 0x000fe20003fa6270 */
[----:B------:R-:W-:Y:S01]  /*2120*/  @!P1 IMAD.IADD R55, R55, 0x1, -R0 ;  /* 0x0000000137379824 */ /* 0x000fe200078e0a00 */
[----:B------:R-:W-:Y:S01]  /*2130*/  ISETP.GE.AND P6, PT, R54, RZ, PT ;  /* 0x000000ff3600720c */ /* 0x000fe20003fc6270 */
[----:B------:R-:W-:Y:S01]  /*2140*/  @!P4 IMAD.MOV R49, RZ, RZ, -R49 ;  /* 0x000000ffff31c224 */ /* 0x000fe200078e0a31 */
[----:B------:R-:W-:-:S02]  /*2150*/  ISETP.GE.AND P1, PT, R32, RZ, PT ;  /* 0x000000ff2000720c */ /* 0x000fc40003f26270 */
[----:B------:R-:W-:Y:S01]  /*2160*/  SGXT.U32 R3, R3, 0x1 ;  /* 0x000000010303781a */ /* 0x000fe20000000000 */
[----:B------:R-:W-:Y:S01]  /*2170*/  @!P0 IMAD.IADD R57, R57, 0x1, -R0 ;  /* 0x0000000139398824 */ /* 0x000fe200078e0a00 */
[----:B------:R-:W-:Y:S01]  /*2180*/  ISETP.NE.AND P4, PT, R37, RZ, PT ;  /* 0x000000ff2500720c */ /* 0x000fe20003f85270 */
[----:B------:R-:W-:Y:S01]  /*2190*/  IMAD.MOV.U32 R0, RZ, RZ, R7 ;  /* 0x000000ffff007224 */ /* 0x000fe200078e0007 */
[----:B------:R-:W-:Y:S01]  /*21a0*/  ISETP.NE.AND P0, PT, R36, RZ, PT ;  /* 0x000000ff2400720c */ /* 0x000fe20003f05270 */
[----:B-1----:R-:W-:Y:S01]  /*21b0*/  IMAD R5, R3, R46, RZ ;  /* 0x0000002e03057224 */ /* 0x002fe200078e02ff */
[C---:B------:R-:W-:Y:S01]  /*21c0*/  SEL R148, R9.reuse, R8, !P4 ;  /* 0x0000000809947207 */ /* 0x040fe20006000000 */
[----:B------:R-:W-:Y:S01]  /*21d0*/  @!P3 IMAD.MOV R0, RZ, RZ, -R0 ;  /* 0x000000ffff00b224 */ /* 0x000fe200078e0a00 */
        /* <DEDUP_REMOVED lines=9> */
[----:B------:R-:W-:Y:S01]  /*2270*/  IMAD R7, R46, 0x2, R5 ;  /* 0x000000022e077824 */ /* 0x000fe200078e0205 */
[----:B------:R-:W-:-:S02]  /*2280*/  SEL R154, R9, R14, !P4 ;  /* 0x0000000e099a7207 */ /* 0x000fc40006000000 */
[C---:B------:R-:W-:Y:S02]  /*2290*/  SEL R155, R9.reuse, R17, !P4 ;  /* 0x00000011099b7207 */ /* 0x040fe40006000000 */
[C---:B------:R-:W-:Y:S02]  /*22a0*/  SEL R156, R9.reuse, R19, !P4 ;  /* 0x00000013099c7207 */ /* 0x040fe40006000000 */
[C---:B------:R-:W-:Y:S02]  /*22b0*/  SEL R157, R9.reuse, R16, !P4 ;  /* 0x00000010099d7207 */ /* 0x040fe40006000000 */
[C---:B------:R-:W-:Y:S02]  /*22c0*/  SEL R158, R9.reuse, R18, !P4 ;  /* 0x00000012099e7207 */ /* 0x040fe40006000000 */
[C---:B------:R-:W-:Y:S02]  /*22d0*/  SEL R159, R9.reuse, R21, !P4 ;  /* 0x00000015099f7207 */ /* 0x040fe40006000000 */
        /* <DEDUP_REMOVED lines=19> */
[----:B------:R-:W-:Y:S01]  /*2410*/  SEL R179, R9, R28, !P4 ;  /* 0x0000001c09b37207 */ /* 0x000fe20006000000 */
[----:B------:R-:W-:Y:S01]  /*2420*/  IMAD R9, R46, 0x2, R7 ;  /* 0x000000022e097824 */ /* 0x000fe200078e0207 */
[----:B------:R-:W-:Y:S02]  /*2430*/  ISETP.GE.AND P3, PT, R2, RZ, PT ;  /* 0x000000ff0200720c */ /* 0x000fe40003f66270 */
[----:B------:R-:W-:Y:S01]  /*2440*/  ISETP.GT.AND P1, PT, R180, 0x1f, PT ;  /* 0x0000001fb400780c */ /* 0x000fe20003f24270 */
[C---:B------:R-:W-:Y:S01]  /*2450*/  IMAD R11, R46.reuse, 0x2, R9 ;  /* 0x000000022e0b7824 */ /* 0x040fe200078e0209 */
[C---:B------:R-:W-:Y:S02]  /*2460*/  ISETP.GE.AND P2, PT, R3.reuse, R146, PT ;  /* 0x000000920300720c */ /* 0x040fe40003f46270 */
[----:B------:R-:W-:Y:S01]  /*2470*/  SEL R42, RZ, 0x4, !P1 ;  /* 0x00000004ff2a7807 */ /* 0x000fe20004800000 */
[----:B------:R-:W-:Y:S01]  /*2480*/  IMAD R13, R46, 0x2, R11 ;  /* 0x000000022e0d7824 */ /* 0x000fe200078e020b */
[----:B------:R-:W-:-:S02]  /*2490*/  LOP3.LUT R6, R3, 0x2, RZ, 0xfc, !PT ;  /* 0x0000000203067812 */ /* 0x000fc400078efcff */
[----:B------:R-:W-:Y:S01]  /*24a0*/  SEL R0, R42, RZ, !P2 ;  /* 0x000000ff2a007207 */ /* 0x000fe20005000000 */
[----:B------:R-:W-:Y:S01]  /*24b0*/  IMAD R193, R46, 0x2, R13 ;  /* 0x000000022ec17824 */ /* 0x000fe200078e020d */
[----:B------:R-:W-:Y:S01]  /*24c0*/  ISETP.GE.AND P2, PT, R6, R146, PT ;  /* 0x000000920600720c */ /* 0x000fe20003f46270 */
[----:B------:R-:W-:Y:S01]  /*24d0*/  @!P3 IMAD.MOV R182, RZ, RZ, -R182 ;  /* 0x000000ffffb6b224 */ /* 0x000fe200078e0ab6 */
[----:B------:R-:W-:Y:S01]  /*24e0*/  @!P0 LOP3.LUT R182, RZ, R36, RZ, 0x33, !PT ;  /* 0x00000024ffb68212 */ /* 0x000fe200078e33ff */
[----:B------:R-:W-:Y:S01]  /*24f0*/  IMAD R189, R46, 0x2, R193 ;  /* 0x000000022ebd7824 */ /* 0x000fe200078e02c1 */
[----:B------:R-:W-:Y:S01]  /*2500*/  LOP3.LUT R8, R3, 0x4, RZ, 0xfc, !PT ;  /* 0x0000000403087812 */ /* 0x000fe200078efcff */
[----:B------:R-:W-:Y:S01]  /*2510*/  IMAD.SHL.U32 R16, R193, 0x4, RZ ;  /* 0x00000004c1107824 */ /* 0x000fe200078e00ff */
[----:B------:R-:W-:Y:S01]  /*2520*/  ISETP.NE.U32.AND P1, PT, R0, RZ, PT ;  /* 0x000000ff0000720c */ /* 0x000fe20003f25070 */
[----:B------:R-:W-:Y:S01]  /*2530*/  IMAD R191, R46, 0x2, R189 ;  /* 0x000000022ebf7824 */ /* 0x000fe200078e02bd */
[----:B------:R-:W-:Y:S01]  /*2540*/  SEL R0, R42, RZ, !P2 ;  /* 0x000000ff2a007207 */ /* 0x000fe20005000000 */
[----:B----4-:R-:W-:Y:S01]  /*2550*/  IMAD R182, R182, UR4, RZ ;  /* 0x00000004b6b67c24 */ /* 0x010fe2000f8e02ff */
[-C--:B------:R-:W-:Y:S01]  /*2560*/  ISETP.GE.AND P0, PT, R8, R146.reuse, PT ;  /* 0x000000920800720c */ /* 0x080fe20003f06270 */
[----:B------:R-:W-:Y:S01]  /*2570*/  IMAD R185, R46, 0x2, R191 ;  /* 0x000000022eb97824 */ /* 0x000fe200078e02bf */
[----:B------:R-:W-:Y:S01]  /*2580*/  LOP3.LUT R10, R3, 0x6, RZ, 0xfc, !PT ;  /* 0x00000006030a7812 */ /* 0x000fe200078efcff */
[----:B------:R-:W-:Y:S01]  /*2590*/  IMAD.SHL.U32 R147, R182, 0x4, RZ ;  /* 0x00000004b6937824 */ /* 0x000fe200078e00ff */
[----:B------:R-:W-:Y:S01]  /*25a0*/  ISETP.NE.U32.AND P6, PT, R0, RZ, PT ;  /* 0x000000ff0000720c */ /* 0x000fe20003fc5070 */
[----:B------:R-:W-:Y:S01]  /*25b0*/  IMAD R187, R46, 0x2, R185 ;  /* 0x000000022ebb7824 */ /* 0x000fe200078e02b9 */
[----:B------:R-:W-:Y:S01]  /*25c0*/  SEL R0, R42, RZ, !P0 ;  /* 0x000000ff2a007207 */ /* 0x000fe20004000000 */
[----:B------:R-:W1:Y:S01]  /*25d0*/  LDCU UR4, c[0x0][0x3b0] ;  /* 0x00007600ff0477ac */ /* 0x000e620008000800 */
[-C--:B------:R-:W-:Y:S01]  /*25e0*/  ISETP.GE.AND P0, PT, R10, R146.reuse, PT ;  /* 0x000000920a00720c */ /* 0x080fe20003f06270 */
[----:B------:R-:W-:Y:S01]  /*25f0*/  IMAD R181, R46, 0x2, R187 ;  /* 0x000000022eb57824 */ /* 0x000fe200078e02bb */
[----:B------:R-:W-:Y:S01]  /*2600*/  ISETP.NE.U32.AND P2, PT, R0, RZ, PT ;  /* 0x000000ff0000720c */ /* 0x000fe20003f45070 */
[----:B------:R-:W-:Y:S01]  /*2610*/  IMAD.SHL.U32 R18, R191, 0x4, RZ ;  /* 0x00000004bf127824 */ /* 0x000fe200078e00ff */
[----:B------:R-:W-:Y:S01]  /*2620*/  SEL R0, R42, RZ, !P0 ;  /* 0x000000ff2a007207 */ /* 0x000fe20004000000 */
[C---:B------:R-:W-:Y:S01]  /*2630*/  IMAD R183, R46.reuse, 0x2, R181 ;  /* 0x000000022eb77824 */ /* 0x040fe200078e02b5 */
[----:B------:R-:W-:Y:S01]  /*2640*/  IADD3 R122, P0, PT, R147, UR16, RZ ;  /* 0x00000010937a7c10 */ /* 0x000fe2000ff1e0ff */
[----:B------:R-:W-:Y:S01]  /*2650*/  IMAD.SHL.U32 R20, R187, 0x4, RZ ;  /* 0x00000004bb147824 */ /* 0x000fe200078e00ff */
[----:B------:R-:W-:Y:S01]  /*2660*/  LOP3.LUT R12, R3, 0x8, RZ, 0xfc, !PT ;  /* 0x00000008030c7812 */ /* 0x000fe200078efcff */
[----:B------:R-:W-:Y:S01]  /*2670*/  IMAD R15, R46, 0x2, R183 ;  /* 0x000000022e0f7824 */ /* 0x000fe200078e02b7 */
[----:B------:R-:W-:Y:S01]  /*2680*/  LEA.HI.X.SX32 R24, R182, UR17, 0x2, P0 ;  /* 0x00000011b6187c11 */ /* 0x000fe200080f16ff */
[----:B------:R-:W-:Y:S01]  /*2690*/  IMAD.SHL.U32 R21, R181, 0x4, RZ ;  /* 0x00000004b5157824 */ /* 0x000fe200078e00ff */
[----:B------:R-:W-:Y:S01]  /*26a0*/  ISETP.GE.AND P3, PT, R12, R146, PT ;  /* 0x000000920c00720c */ /* 0x000fe20003f66270 */
[----:B------:R-:W-:Y:S01]  /*26b0*/  IMAD R17, R46, 0x2, R15 ;  /* 0x000000022e117824 */ /* 0x000fe200078e020f */
[-C--:B------:R-:W-:Y:S01]  /*26c0*/  LEA R120, P4, R15, R122.reuse, 0x2 ;  /* 0x0000007a0f787211 */ /* 0x080fe200078810ff */
[----:B------:R-:W-:Y:S01]  /*26d0*/  IMAD.SHL.U32 R22, R183, 0x4, RZ ;  /* 0x00000004b7167824 */ /* 0x000fe200078e00ff */
[----:B------:R-:W-:Y:S01]  /*26e0*/  SEL R14, R42, RZ, !P3 ;  /* 0x000000ff2a0e7207 */ /* 0x000fe20005800000 */
[----:B------:R-:W-:Y:S01]  /*26f0*/  IMAD R19, R46, 0x2, R17 ;  /* 0x000000022e137824 */ /* 0x000fe200078e0211 */
[----:B------:R-:W-:Y:S01]  /*2700*/  LEA R118, P0, R17, R122, 0x2 ;  /* 0x0000007a11767211 */ /* 0x000fe200078010ff */
[----:B-1----:R-:W-:Y:S01]  /*2710*/  IMAD R148, R148, UR4, RZ ;  /* 0x0000000494947c24 */ /* 0x002fe2000f8e02ff */
[-C--:B------:R-:W-:Y:S01]  /*2720*/  LEA.HI.X.SX32 R121, R15, R24.reuse, 0x2, P4 ;  /* 0x000000180f797211 */ /* 0x080fe200020f16ff */
[----:B------:R-:W-:Y:S01]  /*2730*/  IMAD R150, R150, UR4, RZ ;  /* 0x0000000496967c24 */ /* 0x000fe2000f8e02ff */
[----:B------:R-:W-:Y:S01]  /*2740*/  LEA.HI.X.SX32 R119, R17, R24, 0x2, P0 ;  /* 0x0000001811777211 */ /* 0x000fe200000f16ff */
[----:B------:R-:W-:Y:S01]  /*2750*/  IMAD.SHL.U32 R17, R189, 0x4, RZ ;  /* 0x00000004bd117824 */ /* 0x000fe200078e00ff */
[-C--:B------:R-:W-:Y:S01]  /*2760*/  LEA R116, P4, R19, R122.reuse, 0x2 ;  /* 0x0000007a13747211 */ /* 0x080fe200078810ff */
[----:B------:R-:W-:Y:S01]  /*2770*/  IMAD R149, R149, UR4, RZ ;  /* 0x0000000495957c24 */ /* 0x000fe2000f8e02ff */
[----:B------:R-:W-:Y:S01]  /*2780*/  LEA R142, P0, R5, R122, 0x2 ;  /* 0x0000007a058e7211 */ /* 0x000fe200078010ff */
[----:B------:R-:W-:Y:S01]  /*2790*/  IMAD R152, R152, UR4, RZ ;  /* 0x0000000498987c24 */ /* 0x000fe2000f8e02ff */
[-C--:B------:R-:W-:Y:S01]  /*27a0*/  LEA.HI.X.SX32 R117, R19, R24.reuse, 0x2, P4 ;  /* 0x0000001813757211 */ /* 0x080fe200020f16ff */
[----:B------:R-:W-:Y:S01]  /*27b0*/  IMAD R19, R46, 0x2, R19 ;  /* 0x000000022e137824 */ /* 0x000fe200078e0213 */
[----:B------:R-:W-:Y:S01]  /*27c0*/  LEA.HI.X.SX32 R143, R5, R24, 0x2, P0 ;  /* 0x00000018058f7211 */ /* 0x000fe200000f16ff */
[----:B------:R-:W-:Y:S01]  /*27d0*/  IMAD R151, R151, UR4, RZ ;  /* 0x0000000497977c24 */ /* 0x000fe2000f8e02ff */
[----:B------:R-:W-:Y:S01]  /*27e0*/  LEA R140, P0, R9, R122, 0x2 ;  /* 0x0000007a098c7211 */ /* 0x000fe200078010ff */
[----:B------:R-:W-:Y:S01]  /*27f0*/  IMAD R154, R154, UR4, RZ ;  /* 0x000000049a9a7c24 */ /* 0x000fe2000f8e02ff */
[----:B------:R-:W-:Y:S01]  /*2800*/  ISETP.NE.U32.AND P3, PT, R14, RZ, PT ;  /* 0x000000ff0e00720c */ /* 0x000fe20003f65070 */
[----:B------:R-:W-:Y:S01]  /*2810*/  IMAD R153, R153, UR4, RZ ;  /* 0x0000000499997c24 */ /* 0x000fe2000f8e02ff */
[----:B------:R-:W-:Y:S01]  /*2820*/  LEA.HI.X.SX32 R141, R9, R24, 0x2, P0 ;  /* 0x00000018098d7211 */ /* 0x000fe200000f16ff */
[----:B------:R-:W-:Y:S01]  /*2830*/  IMAD R156, R156, UR4, RZ ;  /* 0x000000049c9c7c24 */ /* 0x000fe2000f8e02ff */
[----:B------:R-:W-:Y:S01]  /*2840*/  LEA R114, P0, R19, R122, 0x2 ;  /* 0x0000007a13727211 */ /* 0x000fe200078010ff */
[----:B------:R-:W-:Y:S01]  /*2850*/  IMAD R155, R155, UR4, RZ ;  /* 0x000000049b9b7c24 */ /* 0x000fe2000f8e02ff */
[----:B------:R-:W-:Y:S01]  /*2860*/  LOP3.LUT R14, R69, 0x1f, RZ, 0xc0, !PT ;  /* 0x0000001f450e7812 */ /* 0x000fe200078ec0ff */
[----:B------:R-:W-:Y:S01]  /*2870*/  IMAD R158, R158, UR4, RZ ;  /* 0x000000049e9e7c24 */ /* 0x000fe2000f8e02ff */
[----:B------:R-:W-:Y:S01]  /*2880*/  LEA.HI.X.SX32 R115, R19, R24, 0x2, P0 ;  /* 0x0000001813737211 */ /* 0x000fe200000f16ff */
[----:B------:R-:W-:Y:S01]  /*2890*/  IMAD.SHL.U32 R19, R185, 0x4, RZ ;  /* 0x00000004b9137824 */ /* 0x000fe200078e00ff */
[-C--:B------:R-:W-:Y:S01]  /*28a0*/  LEA R136, P0, R13, R122.reuse, 0x2 ;  /* 0x0000007a0d887211 */ /* 0x080fe200078010ff */
[----:B------:R-:W-:Y:S01]  /*28b0*/  IMAD R45, R14, R47, RZ ;  /* 0x0000002f0e2d7224 */ /* 0x000fe200078e02ff */
[----:B------:R-:W-:Y:S01]  /*28c0*/  LEA R144, P4, R7, R122, 0x2 ;  /* 0x0000007a07907211 */ /* 0x000fe200078810ff */
[----:B------:R-:W-:Y:S01]  /*28d0*/  IMAD R157, R157, UR4, RZ ;  /* 0x000000049d9d7c24 */ /* 0x000fe2000f8e02ff */
[----:B------:R-:W-:Y:S01]  /*28e0*/  LEA.HI.X.SX32 R137, R13, R24, 0x2, P0 ;  /* 0x000000180d897211 */ /* 0x000fe200000f16ff */
[----:B------:R-:W-:Y:S01]  /*28f0*/  IMAD.SHL.U32 R15, R45, 0x4, RZ ;  /* 0x000000042d0f7824 */ /* 0x000fe200078e00ff */
[----:B------:R-:W-:Y:S01]  /*2900*/  IADD3 R134, P0, PT, R16, R122, RZ ;  /* 0x0000007a10867210 */ /* 0x000fe20007f1e0ff */
[----:B------:R-:W-:Y:S01]  /*2910*/  IMAD R160, R160, UR4, RZ ;  /* 0x00000004a0a07c24 */ /* 0x000fe2000f8e02ff */
[-C--:B------:R-:W-:Y:S01]  /*2920*/  LEA.HI.X.SX32 R145, R7, R24.reuse, 0x2, P4 ;  /* 0x0000001807917211 */ /* 0x080fe200020f16ff */
[----:B------:R-:W-:Y:S01]  /*2930*/  IMAD R159, R159, UR4, RZ ;  /* 0x000000049f9f7c24 */ /* 0x000fe2000f8e02ff */
[----:B------:R-:W-:Y:S01]  /*2940*/  LEA.HI.X.SX32 R135, R193, R24, 0x2, P0 ;  /* 0x00000018c1877211 */ /* 0x000fe200000f16ff */
[----:B------:R-:W-:Y:S01]  /*2950*/  IMAD R162, R162, UR4, RZ ;  /* 0x00000004a2a27c24 */ /* 0x000fe2000f8e02ff */
[-C--:B------:R-:W-:Y:S01]  /*2960*/  IADD3 R132, P0, PT, R17, R122.reuse, RZ ;  /* 0x0000007a11847210 */ /* 0x080fe20007f1e0ff */
[----:B------:R-:W-:Y:S01]  /*2970*/  IMAD R161, R161, UR4, RZ ;  /* 0x00000004a1a17c24 */ /* 0x000fe2000f8e02ff */
[----:B------:R-:W-:Y:S01]  /*2980*/  LEA R138, P4, R11, R122, 0x2 ;  /* 0x0000007a0b8a7211 */ /* 0x000fe200078810ff */
[----:B------:R-:W-:Y:S01]  /*2990*/  IMAD R164, R164, UR4, RZ ;  /* 0x00000004a4a47c24 */ /* 0x000fe2000f8e02ff */
[----:B------:R-:W-:Y:S01]  /*29a0*/  LEA.HI.X.SX32 R133, R189, R24, 0x2, P0 ;  /* 0x00000018bd857211 */ /* 0x000fe200000f16ff */
[----:B------:R-:W-:Y:S01]  /*29b0*/  IMAD R163, R163, UR4, RZ ;  /* 0x00000004a3a37c24 */ /* 0x000fe2000f8e02ff */
[----:B------:R-:W-:Y:S01]  /*29c0*/  IADD3 R130, P0, PT, R18, R122, RZ ;  /* 0x0000007a12827210 */ /* 0x000fe20007f1e0ff */
[----:B------:R-:W-:Y:S01]  /*29d0*/  IMAD R166, R166, UR4, RZ ;  /* 0x00000004a6a67c24 */ /* 0x000fe2000f8e02ff */
[-C--:B------:R-:W-:Y:S01]  /*29e0*/  LEA.HI.X.SX32 R139, R11, R24.reuse, 0x2, P4 ;  /* 0x000000180b8b7211 */ /* 0x080fe200020f16ff */
[----:B------:R-:W-:Y:S01]  /*29f0*/  IMAD R165, R165, UR4, RZ ;  /* 0x00000004a5a57c24 */ /* 0x000fe2000f8e02ff */
[----:B------:R-:W-:Y:S01]  /*2a00*/  LEA.HI.X.SX32 R131, R191, R24, 0x2, P0 ;  /* 0x00000018bf837211 */ /* 0x000fe200000f16ff */
[----:B------:R-:W-:Y:S01]  /*2a10*/  IMAD R168, R168, UR4, RZ ;  /* 0x00000004a8a87c24 */ /* 0x000fe2000f8e02ff */
[----:B------:R-:W-:Y:S01]  /*2a20*/  IADD3 R128, P0, PT, R19, R122, RZ ;  /* 0x0000007a13807210 */ /* 0x000fe20007f1e0ff */
[----:B------:R-:W-:Y:S01]  /*2a30*/  IMAD R167, R167, UR4, RZ ;  /* 0x00000004a7a77c24 */ /* 0x000fe2000f8e02ff */
[----:B------:R-:W-:Y:S01]  /*2a40*/  IADD3 R104, P4, PT, R15, UR18, RZ ;  /* 0x000000120f687c10 */ /* 0x000fe2000ff9e0ff */
[----:B------:R-:W-:Y:S01]  /*2a50*/  IMAD R170, R170, UR4, RZ ;  /* 0x00000004aaaa7c24 */ /* 0x000fe2000f8e02ff */
[----:B------:R-:W-:Y:S01]  /*2a60*/  LEA.HI.X.SX32 R129, R185, R24, 0x2, P0 ;  /* 0x00000018b9817211 */ /* 0x000fe200000f16ff */
[----:B------:R-:W-:Y:S01]  /*2a70*/  IMAD R169, R169, UR4, RZ ;  /* 0x00000004a9a97c24 */ /* 0x000fe2000f8e02ff */
[----:B------:R-:W-:Y:S01]  /*2a80*/  IADD3 R126, P0, PT, R20, R122, RZ ;  /* 0x0000007a147e7210 */ /* 0x000fe20007f1e0ff */
[----:B------:R-:W-:Y:S01]  /*2a90*/  IMAD R172, R172, UR4, RZ ;  /* 0x00000004acac7c24 */ /* 0x000fe2000f8e02ff */
[----:B------:R-:W-:Y:S01]  /*2aa0*/  LEA.HI.X.SX32 R28, R45, UR19, 0x2, P4 ;  /* 0x000000132d1c7c11 */ /* 0x000fe2000a0f16ff */
[----:B------:R-:W-:Y:S01]  /*2ab0*/  IMAD R171, R171, UR4, RZ ;  /* 0x00000004abab7c24 */ /* 0x000fe2000f8e02ff */
[----:B------:R-:W-:Y:S01]  /*2ac0*/  LEA.HI.X.SX32 R127, R187, R24, 0x2, P0 ;  /* 0x00000018bb7f7211 */ /* 0x000fe200000f16ff */
[----:B------:R-:W-:Y:S01]  /*2ad0*/  IMAD R174, R174, UR4, RZ ;  /* 0x00000004aeae7c24 */ /* 0x000fe2000f8e02ff */
[----:B------:R-:W-:Y:S01]  /*2ae0*/  IADD3 R124, P0, PT, R21, R122, RZ ;  /* 0x0000007a157c7210 */ /* 0x000fe20007f1e0ff */
[----:B------:R-:W-:Y:S01]  /*2af0*/  IMAD R173, R173, UR4, RZ ;  /* 0x00000004adad7c24 */ /* 0x000fe2000f8e02ff */
[----:B------:R-:W-:Y:S01]  /*2b00*/  LEA R112, P4, R148, R104, 0x2 ;  /* 0x0000006894707211 */ /* 0x000fe200078810ff */
[----:B------:R-:W-:Y:S01]  /*2b10*/  IMAD R176, R176, UR4, RZ ;  /* 0x00000004b0b07c24 */ /* 0x000fe2000f8e02ff */
[----:B------:R-:W-:Y:S01]  /*2b20*/  LEA.HI.X.SX32 R125, R181, R24, 0x2, P0 ;  /* 0x00000018b57d7211 */ /* 0x000fe200000f16ff */
[----:B------:R-:W-:Y:S01]  /*2b30*/  IMAD R175, R175, UR4, RZ ;  /* 0x00000004afaf7c24 */ /* 0x000fe2000f8e02ff */
[----:B------:R-:W-:Y:S01]  /*2b40*/  IADD3 R122, P0, PT, R22, R122, RZ ;  /* 0x0000007a167a7210 */ /* 0x000fe20007f1e0ff */
[----:B------:R-:W-:Y:S01]  /*2b50*/  IMAD R178, R178, UR4, RZ ;  /* 0x00000004b2b27c24 */ /* 0x000fe2000f8e02ff */
[----:B------:R-:W-:Y:S01]  /*2b60*/  LEA.HI.X.SX32 R113, R148, R28, 0x2, P4 ;  /* 0x0000001c94717211 */ /* 0x000fe200020f16ff */
[----:B------:R-:W-:Y:S01]  /*2b70*/  IMAD R177, R177, UR4, RZ ;  /* 0x00000004b1b17c24 */ /* 0x000fe2000f8e02ff */
[----:B------:R-:W-:Y:S01]  /*2b80*/  LEA R110, P4, R150, R104, 0x2 ;  /* 0x00000068966e7211 */ /* 0x000fe200078810ff */
[----:B------:R-:W-:Y:S01]  /*2b90*/  IMAD R179, R179, UR4, RZ ;  /* 0x00000004b3b37c24 */ /* 0x000fe2000f8e02ff */
[----:B------:R-:W-:Y:S01]  /*2ba0*/  LEA.HI.X.SX32 R123, R183, R24, 0x2, P0 ;  /* 0x00000018b77b7211 */ /* 0x000fe200000f16ff */
[----:B------:R-:W-:Y:S01]  /*2bb0*/  USHF.L.U32 UR4, UR8, 0x15, URZ ;  /* 0x0000001508047899 */ /* 0x000fe200080006ff */
[----:B------:R-:W-:-:S02]  /*2bc0*/  LEA R48, P0, R149, R104, 0x2 ;  /* 0x0000006895307211 */ /* 0x000fc400078010ff */
[----:B------:R-:W-:Y:S01]  /*2bd0*/  LEA.HI.X.SX32 R111, R150, R28, 0x2, P4 ;  /* 0x0000001c966f7211 */ /* 0x000fe200020f16ff */
[----:B------:R-:W-:Y:S01]  /*2be0*/  ULOP3.LUT UR4, UR4, 0x600000, URZ, 0xc0, !UPT ;  /* 0x0060000004047892 */ /* 0x000fe2000f8ec0ff */
[C---:B------:R-:W-:Y:S02]  /*2bf0*/  LEA R108, P4, R152.reuse, R104, 0x2 ;  /* 0x00000068986c7211 */ /* 0x040fe400078810ff */
[----:B------:R-:W-:Y:S02]  /*2c00*/  LEA.HI.X.SX32 R49, R149, R28, 0x2, P0 ;  /* 0x0000001c95317211 */ /* 0x000fe400000f16ff */
[----:B------:R-:W-:Y:S02]  /*2c10*/  LEA R50, P0, R151, R104, 0x2 ;  /* 0x0000006897327211 */ /* 0x000fe400078010ff */
[----:B------:R-:W-:Y:S02]  /*2c20*/  LEA.HI.X.SX32 R109, R152, R28, 0x2, P4 ;  /* 0x0000001c986d7211 */ /* 0x000fe400020f16ff */
[----:B------:R-:W-:-:S02]  /*2c30*/  LEA R106, P4, R154, R104, 0x2 ;  /* 0x000000689a6a7211 */ /* 0x000fc400078810ff */
[----:B------:R-:W-:Y:S02]  /*2c40*/  LEA.HI.X.SX32 R51, R151, R28, 0x2, P0 ;  /* 0x0000001c97337211 */ /* 0x000fe400000f16ff */
        /* <DEDUP_REMOVED lines=47> */
[C---:B------:R-:W-:Y:S02]  /*2f40*/  LOP3.LUT R23, R69.reuse, 0x60, RZ, 0xc0, !PT ;  /* 0x0000006045177812 */ /* 0x040fe400078ec0ff */
[----:B------:R-:W-:Y:S02]  /*2f50*/  ISETP.NE.U32.AND P5, PT, R0, RZ, PT ;  /* 0x000000ff0000720c */ /* 0x000fe40003fa5070 */
[----:B------:R-:W-:Y:S02]  /*2f60*/  LOP3.LUT R0, R69, 0x7f, RZ, 0xc0, !PT ;  /* 0x0000007f45007812 */ /* 0x000fe400078ec0ff */
[----:B------:R-:W-:Y:S02]  /*2f70*/  LEA.HI.X.SX32 R97, R175, R28, 0x2, P0 ;  /* 0x0000001caf617211 */ /* 0x000fe400000f16ff */
[----:B------:R-:W-:Y:S01]  /*2f80*/  LEA R100, P0, R177, R104, 0x2 ;  /* 0x00000068b1647211 */ /* 0x000fe200078010ff */
[----:B------:R-:W-:Y:S01]  /*2f90*/  IMAD.SHL.U32 R24, R0, 0x4, RZ ;  /* 0x0000000400187824 */ /* 0x000fe200078e00ff */
[----:B------:R-:W-:-:S02]  /*2fa0*/  LEA.HI.X.SX32 R103, R178, R28, 0x2, P4 ;  /* 0x0000001cb2677211 */ /* 0x000fc400020f16ff */
[----:B------:R-:W-:Y:S02]  /*2fb0*/  SHF.R.U32.HI R27, RZ, 0x1, R23 ;  /* 0x00000001ff1b7819 */ /* 0x000fe40000011617 */
[----:B------:R-:W-:Y:S02]  /*2fc0*/  LEA R104, P4, R179, R104, 0x2 ;  /* 0x00000068b3687211 */ /* 0x000fe400078810ff */
[----:B------:R-:W-:Y:S02]  /*2fd0*/  LOP3.LUT R23, R3, 0xa, RZ, 0xfc, !PT ;  /* 0x0000000a03177812 */ /* 0x000fe400078efcff */
[----:B------:R-:W-:Y:S02]  /*2fe0*/  LEA.HI.X.SX32 R105, R179, R28, 0x2, P4 ;  /* 0x0000001cb3697211 */ /* 0x000fe400020f16ff */
[----:B------:R-:W-:Y:S02]  /*2ff0*/  ISETP.GE.AND P4, PT, R23, R146, PT ;  /* 0x000000921700720c */ /* 0x000fe40003f86270 */
[----:B------:R-:W-:-:S02]  /*3000*/  LEA.HI.X.SX32 R101, R177, R28, 0x2, P0 ;  /* 0x0000001cb1657211 */ /* 0x000fc400000f16ff */
[----:B------:R-:W-:Y:S02]  /*3010*/  LOP3.LUT R24, R24, R27, RZ, 0x3c, !PT ;  /* 0x0000001b18187212 */ /* 0x000fe400078e3cff */
[----:B------:R-:W-:Y:S02]  /*3020*/  ISETP.NE.U32.AND P0, PT, R0, RZ, PT ;  /* 0x000000ff0000720c */ /* 0x000fe40003f05070 */
[----:B------:R-:W-:Y:S01]  /*3030*/  SEL R27, R42, RZ, !P4 ;  /* 0x000000ff2a1b7207 */ /* 0x000fe20006000000 */
[----:B------:R-:W-:Y:S10]  /*3040*/  BRA.U UP0, `(.L_x_5) ;  /* 0x0000000100187547 */ /* 0x000ff4000b800000 */
[----:B------:R-:W-:Y:S01]  /*3050*/  ELECT P4, URZ, PT ;  /* 0x0000000000ff782f */ /* 0x000fe20003880000 */
[----:B------:R-:W-:Y:S01]  /*3060*/  IMAD.MOV.U32 R26, RZ, RZ, 0x1 ;  /* 0x00000001ff1a7424 */ /* 0x000fe200078e00ff */
[----:B------:R-:W-:Y:S01]  /*3070*/  UMOV UR6, 0x40 ;  /* 0x0000004000067882 */ /* 0x000fe20000000000 */
[----:B------:R-:W-:Y:S01]  /*3080*/  UVIRTCOUNT.DEALLOC.SMPOOL 0x80 ;  /* 0x000000800000784c */ /* 0x000fe20000000000 */
[----:B------:R-:W-:-:S09]  /*3090*/  ULEA UR6, UR5, UR6, 0x18 ;  /* 0x0000000605067291 */ /* 0x000fd2000f8ec0ff */
[----:B------:R1:W-:Y:S03]  /*30a0*/  @P4 STS.U8 [UR6], R26 ;  /* 0x0000001aff004988 */ /* 0x0003e60008000006 */
.L_x_5:
[----:B------:R-:W-:Y:S01]  /*30b0*/  UIADD3 UR11, UPT, UPT, UR22, UR4, URZ ;  /* 0x00000004160b7290 */ /* 0x000fe2000fffe0ff */
[----:B------:R-:W-:Y:S01]  /*30c0*/  VIADD R205, R25, UR10 ;  /* 0x0000000a19cd7c36 */ /* 0x000fe20008000000 */
[----:B------:R-:W-:Y:S01]  /*30d0*/  VOTEU.ALL UP1, P0 ;  /* 0x0000000000ff7886 */ /* 0x000fe20000020000 */
[----:B------:R-:W-:Y:S01]  /*30e0*/  UIADD3 UR12, UPT, UPT, UR10, 0xc000, URZ ;  /* 0x0000c0000a0c7890 */ /* 0x000fe2000fffe0ff */
[----:B-1----:R-:W-:Y:S01]  /*30f0*/  LOP3.LUT R26, R3, 0xc, RZ, 0xfc, !PT ;  /* 0x0000000c031a7812 */ /* 0x002fe200078efcff */
[----:B------:R-:W-:Y:S01]  /*3100*/  VOTEU.ALL UP2, P0 ;  /* 0x0000000000ff7886 */ /* 0x000fe20000040000 */
[----:B------:R-:W-:Y:S01]  /*3110*/  ISETP.NE.U32.AND P4, PT, R27, RZ, PT ;  /* 0x000000ff1b00720c */ /* 0x000fe20003f85070 */
[----:B------:R-:W-:Y:S01]  /*3120*/  VIADD R197, R24, UR10 ;  /* 0x0000000a18c57c36 */ /* 0x000fe20008000000 */
[----:B------:R-:W-:-:S04]  /*3130*/  @!UP1 UIADD3 UR14, UPT, UPT, -UR7, 0x100000, URZ ;  /* 0x00100000070e9890 */ /* 0x000fc8000fffe1ff */
[----:B------:R-:W-:Y:S02]  /*3140*/  @!UP1 USHF.L.U32 UR15, UR14, 0xb, URZ ;  /* 0x0000000b0e0f9899 */ /* 0x000fe400080006ff */
[----:B------:R-:W-:Y:S01]  /*3150*/  @!UP1 USHF.L.U32 UR14, UR14, 0x1, URZ ;  /* 0x000000010e0e9899 */ /* 0x000fe200080006ff */
[----:B------:R-:W-:Y:S01]  /*3160*/  STTM.16dp32bit_t0_t15.x64 tmem[UR11], RZ ;  /* 0x000000ff000079ed */ /* 0x000fe20008b0000b */
[----:B------:R-:W-:Y:S01]  /*3170*/  STTM.16dp32bit_t16_t31.x64 tmem[UR11+0x40], RZ ;  /* 0x000040ff000079ed */ /* 0x000fe20008b2000b */
[----:B------:R-:W1:Y:S01]  /*3180*/  FENCE.VIEW.ASYNC.T ;  /* 0x00000000000073c6 */ /* 0x000e620000000200 */
[----:B------:R-:W-:-:S04]  /*3190*/  @!UP1 UIADD3 UR4, UPT, UPT, -UR7, 0x100000, URZ ;  /* 0x0010000007049890 */ /* 0x000fc8000fffe1ff */
[----:B------:R-:W-:Y:S02]  /*31a0*/  @!UP1 USHF.L.U32 UR5, UR4, 0xb, URZ ;  /* 0x0000000b04059899 */ /* 0x000fe400080006ff */
[----:B------:R-:W-:Y:S01]  /*31b0*/  @!UP1 USHF.L.U32 UR4, UR4, 0x1, URZ ;  /* 0x0000000104049899 */ /* 0x000fe200080006ff */
[----:B-1----:R-:W-:Y:S01]  /*31c0*/  BAR.SYNC.DEFER_BLOCKING 0x0 ;  /* 0x0000000000007b1d */ /* 0x002fe20000010000 */
[----:B------:R-:W-:Y:S01]  /*31d0*/  LOP3.LUT R30, R25, 0x10, RZ, 0x3c, !PT ;  /* 0x00000010191e7812 */ /* 0x000fe200078e3cff */
[----:B------:R-:W-:Y:S01]  /*31e0*/  VIADD R184, R146, 0xffffffe0 ;  /* 0xffffffe092b87836 */ /* 0x000fe20000000000 */
[C---:B------:R-:W-:Y:S02]  /*31f0*/  LOP3.LUT R27, R3.reuse, 0xe, RZ, 0xfc, !PT ;  /* 0x0000000e031b7812 */ /* 0x040fe400078efcff */
[C---:B------:R-:W-:Y:S01]  /*3200*/  LOP3.LUT R28, R3.reuse, 0x10, RZ, 0xfc, !PT ;  /* 0x00000010031c7812 */ /* 0x040fe200078efcff */
[----:B------:R-:W-:Y:S01]  /*3210*/  VOTEU.ALL UP1, P0 ;  /* 0x0000000000ff7886 */ /* 0x000fe20000020000 */
[----:B------:R-:W-:Y:S01]  /*3220*/  VIADD R207, R30, UR10 ;  /* 0x0000000a1ecf7c36 */ /* 0x000fe20008000000 */
[----:B------:R-:W-:-:S02]  /*3230*/  LOP3.LUT R29, R3, 0x12, RZ, 0xfc, !PT ;  /* 0x00000012031d7812 */ /* 0x000fc400078efcff */
[----:B------:R-:W-:Y:S02]  /*3240*/  LOP3.LUT R34, R25, 0x30, RZ, 0x3c, !PT ;  /* 0x0000003019227812 */ /* 0x000fe400078e3cff */
[C---:B------:R-:W-:Y:S02]  /*3250*/  LOP3.LUT R35, R3.reuse, 0x18, RZ, 0xfc, !PT ;  /* 0x0000001803237812 */ /* 0x040fe400078efcff */
[C---:B------:R-:W-:Y:S01]  /*3260*/  LOP3.LUT R37, R3.reuse, 0x1a, RZ, 0xfc, !PT ;  /* 0x0000001a03257812 */ /* 0x040fe200078efcff */
[----:B------:R-:W-:Y:S01]  /*3270*/  VIADD R211, R34, UR10 ;  /* 0x0000000a22d37c36 */ /* 0x000fe20008000000 */
[----:B------:R-:W-:Y:S01]  /*3280*/  LOP3.LUT R41, R3, 0x1e, RZ, 0xfc, !PT ;  /* 0x0000001e03297812 */ /* 0x000fe200078efcff */
[----:B------:R-:W1:Y:S02]  /*3290*/  FENCE.VIEW.ASYNC.S ;  /* 0x00000000000073c6 */ /* 0x000e640000000000 */
[----:B-1----:R1:W2:Y:S02]  /*32a0*/  @!UP1 SYNCS.EXCH.64 URZ, [UR12], UR14 ;  /* 0x0000000e0cff95b2 */ /* 0x0022a40008000100 */
[----:B--2---:R-:W-:Y:S06]  /*32b0*/  BAR.SYNC.DEFER_BLOCKING 0x0 ;  /* 0x0000000000007b1d */ /* 0x004fec0000010000 */
[----:B------:R1:W2:Y:S02]  /*32c0*/  @!UP2 SYNCS.EXCH.64 URZ, [UR10+0xc008], UR4 ;  /* 0x00c008040affa5b2 */ /* 0x0002a40008000100 */
[----:B------:R-:W-:Y:S01]  /*32d0*/  @!PT LDS RZ, [RZ] ;  /* 0x00000000fffff984 */ /* 0x000fe20000000800 */
[----:B------:R-:W-:Y:S01]  /*32e0*/  @!PT LDS RZ, [RZ] ;  /* 0x00000000fffff984 */ /* 0x000fe20000000800 */
[----:B------:R-:W-:Y:S01]  /*32f0*/  @!PT LDS RZ, [RZ] ;  /* 0x00000000fffff984 */ /* 0x000fe20000000800 */
[----:B--2---:R2:W-:Y:S01]  /*3300*/  LDGSTS.E [R205+0x8000], desc[UR20][R142.64], P1 ;  /* 0x080000008ecd7fae */ /* 0x0045e200089a1014 */
[----:B------:R-:W-:-:S03]  /*3310*/  ISETP.GE.AND P1, PT, R26, R146, PT ;  /* 0x000000921a00720c */ /* 0x000fc60003f26270 */
[----:B------:R3:W-:Y:S01]  /*3320*/  LDGSTS.E [R205+0x8008], desc[UR20][R144.64], P6 ;  /* 0x0800800090cd7fae */ /* 0x0007e2000b1a1014 */
[-C--:B------:R-:W-:Y:S02]  /*3330*/  ISETP.GE.AND P6, PT, R27, R146.reuse, PT ;  /* 0x000000921b00720c */ /* 0x080fe40003fc6270 */
[----:B------:R-:W-:Y:S01]  /*3340*/  SEL R31, R42, RZ, !P1 ;  /* 0x000000ff2a1f7207 */ /* 0x000fe20004800000 */
[----:B------:R4:W-:Y:S01]  /*3350*/  LDGSTS.E [R207+0x8000], desc[UR20][R140.64], P2 ;  /* 0x080000008ccf7fae */ /* 0x0009e200091a1014 */
[-C--:B------:R-:W-:Y:S02]  /*3360*/  ISETP.GE.AND P1, PT, R28, R146.reuse, PT ;  /* 0x000000921c00720c */ /* 0x080fe40003f26270 */
[----:B------:R-:W-:Y:S01]  /*3370*/  SEL R32, R42, RZ, !P6 ;  /* 0x000000ff2a207207 */ /* 0x000fe20007000000 */
[----:B------:R1:W-:Y:S01]  /*3380*/  LDGSTS.E [R207+0x8008], desc[UR20][R138.64], P5 ;  /* 0x080080008acf7fae */ /* 0x0003e2000a9a1014 */
[----:B------:R-:W-:Y:S02]  /*3390*/  ISETP.GE.AND P6, PT, R29, R146, PT ;  /* 0x000000921d00720c */ /* 0x000fe40003fc6270 */
[----:B------:R-:W-:-:S02]  /*33a0*/  ISETP.NE.U32.AND P2, PT, R31, RZ, PT ;  /* 0x000000ff1f00720c */ /* 0x000fc40003f45070 */
[----:B------:R-:W-:Y:S02]  /*33b0*/  SEL R33, R42, RZ, !P1 ;  /* 0x000000ff2a217207 */ /* 0x000fe40004800000 */
[----:B------:R-:W-:Y:S02]  /*33c0*/  LOP3.LUT R31, R25, 0x20, RZ, 0x3c, !PT ;  /* 0x00000020191f7812 */ /* 0x000fe400078e3cff */
[----:B------:R-:W-:Y:S02]  /*33d0*/  ISETP.NE.U32.AND P1, PT, R32, RZ, PT ;  /* 0x000000ff2000720c */ /* 0x000fe40003f25070 */
[----:B------:R-:W-:Y:S01]  /*33e0*/  SEL R32, R42, RZ, !P6 ;  /* 0x000000ff2a207207 */ /* 0x000fe20007000000 */
[----:B------:R-:W-:Y:S01]  /*33f0*/  VIADD R209, R31, UR10 ;  /* 0x0000000a1fd17c36 */ /* 0x000fe20008000000 */
[----:B------:R-:W-:Y:S02]  /*3400*/  ISETP.NE.U32.AND P5, PT, R33, RZ, PT ;  /* 0x000000ff2100720c */ /* 0x000fe40003fa5070 */
[----:B------:R-:W-:-:S02]  /*3410*/  ISETP.NE.U32.AND P6, PT, R32, RZ, PT ;  /* 0x000000ff2000720c */ /* 0x000fc40003fc5070 */
[C---:B------:R-:W-:Y:S01]  /*3420*/  LOP3.LUT R32, R3.reuse, 0x14, RZ, 0xfc, !PT ;  /* 0x0000001403207812 */ /* 0x040fe200078efcff */
[----:B------:R1:W-:Y:S01]  /*3430*/  LDGSTS.E [R209+0x8000], desc[UR20][R136.64], P3 ;  /* 0x0800000088d17fae */ /* 0x0003e200099a1014 */
[----:B------:R-:W-:Y:S02]  /*3440*/  LOP3.LUT R33, R3, 0x16, RZ, 0xfc, !PT ;  /* 0x0000001603217812 */ /* 0x000fe400078efcff */
[-C--:B------:R-:W-:Y:S01]  /*3450*/  ISETP.GE.AND P3, PT, R32, R146.reuse, PT ;  /* 0x000000922000720c */ /* 0x080fe20003f66270 */
[----:B------:R1:W-:Y:S01]  /*3460*/  LDGSTS.E [R209+0x8008], desc[UR20][R134.64], P4 ;  /* 0x0800800086d17fae */ /* 0x0003e2000a1a1014 */
[-C--:B------:R-:W-:Y:S02]  /*3470*/  ISETP.GE.AND P4, PT, R33, R146.reuse, PT ;  /* 0x000000922100720c */ /* 0x080fe40003f86270 */
[----:B------:R-:W-:Y:S01]  /*3480*/  SEL R36, R42, RZ, !P3 ;  /* 0x000000ff2a247207 */ /* 0x000fe20005800000 */
[----:B------:R1:W-:Y:S01]  /*3490*/  LDGSTS.E [R211+0x8000], desc[UR20][R132.64], P2 ;  /* 0x0800000084d37fae */ /* 0x0003e200091a1014 */
[----:B------:R-:W-:-:S02]  /*34a0*/  ISETP.GE.AND P3, PT, R35, R146, PT ;  /* 0x000000922300720c */ /* 0x000fc40003f66270 */
[----:B------:R-:W-:Y:S01]  /*34b0*/  SEL R38, R42, RZ, !P4 ;  /* 0x000000ff2a267207 */ /* 0x000fe20006000000 */
[----:B------:R1:W-:Y:S01]  /*34c0*/  LDGSTS.E [R211+0x8008], desc[UR20][R130.64], P1 ;  /* 0x0800800082d37fae */ /* 0x0003e200089a1014 */
[----:B------:R-:W-:Y:S02]  /*34d0*/  ISETP.NE.U32.AND P4, PT, R36, RZ, PT ;  /* 0x000000ff2400720c */ /* 0x000fe40003f85070 */
[----:B------:R-:W-:Y:S02]  /*34e0*/  LOP3.LUT R36, R25, 0x40, RZ, 0x3c, !PT ;  /* 0x0000004019247812 */ /* 0x000fe400078e3cff */
[----:B------:R-:W-:Y:S02]  /*34f0*/  SEL R39, R42, RZ, !P3 ;  /* 0x000000ff2a277207 */ /* 0x000fe40005800000 */
[----:B------:R-:W-:Y:S01]  /*3500*/  ISETP.GE.AND P2, PT, R37, R146, PT ;  /* 0x000000922500720c */ /* 0x000fe20003f46270 */
[----:B------:R-:W-:Y:S01]  /*3510*/  VIADD R213, R36, UR10 ;  /* 0x0000000a24d57c36 */ /* 0x000fe20008000000 */
[----:B------:R-:W-:-:S02]  /*3520*/  ISETP.NE.U32.AND P1, PT, R39, RZ, PT ;  /* 0x000000ff2700720c */ /* 0x000fc40003f25070 */
[----:B------:R-:W-:Y:S02]  /*3530*/  ISETP.NE.U32.AND P3, PT, R38, RZ, PT ;  /* 0x000000ff2600720c */ /* 0x000fe40003f65070 */
[----:B------:R-:W-:Y:S01]  /*3540*/  LOP3.LUT R39, R3, 0x1c, RZ, 0xfc, !PT ;  /* 0x0000001c03277812 */ /* 0x000fe200078efcff */
[----:B------:R1:W-:Y:S01]  /*3550*/  LDGSTS.E [R213+0x8000], desc[UR20][R128.64], P5 ;  /* 0x0800000080d57fae */ /* 0x0003e2000a9a1014 */
[----:B------:R-:W-:Y:S02]  /*3560*/  SEL R38, R42, RZ, !P2 ;  /* 0x000000ff2a267207 */ /* 0x000fe40005000000 */
[----:B------:R-:W-:Y:S01]  /*3570*/  ISETP.GE.AND P5, PT, R39, R146, PT ;  /* 0x000000922700720c */ /* 0x000fe20003fa6270 */
[----:B------:R1:W-:Y:S01]  /*3580*/  LDGSTS.E [R213+0x8008], desc[UR20][R126.64], P6 ;  /* 0x080080007ed57fae */ /* 0x0003e2000b1a1014 */
[----:B------:R-:W-:Y:S02]  /*3590*/  ISETP.NE.U32.AND P2, PT, R38, RZ, PT ;  /* 0x000000ff2600720c */ /* 0x000fe40003f45070 */
[----:B------:R-:W-:-:S02]  /*35a0*/  LOP3.LUT R38, R25, 0x50, RZ, 0x3c, !PT ;  /* 0x0000005019267812 */ /* 0x000fc400078e3cff */
[-C--:B------:R-:W-:Y:S02]  /*35b0*/  ISETP.GE.AND P6, PT, R41, R146.reuse, PT ;  /* 0x000000922900720c */ /* 0x080fe40003fc6270 */
[----:B------:R-:W-:Y:S01]  /*35c0*/  SEL R40, R42, RZ, !P5 ;  /* 0x000000ff2a287207 */ /* 0x000fe20006800000 */
[----:B------:R-:W-:Y:S01]  /*35d0*/  VIADD R203, R38, UR10 ;  /* 0x0000000a26cb7c36 */ /* 0x000fe20008000000 */
[----:B------:R-:W-:Y:S02]  /*35e0*/  ISETP.GE.AND P5, PT, R14, R146, PT ;  /* 0x000000920e00720c */ /* 0x000fe40003fa6270 */
[C---:B------:R-:W-:Y:S02]  /*35f0*/  SEL R43, R42.reuse, RZ, !P6 ;  /* 0x000000ff2a2b7207 */ /* 0x040fe40007000000 */
[----:B------:R-:W-:Y:S01]  /*3600*/  SEL R42, R42, RZ, !P5 ;  /* 0x000000ff2a2a7207 */ /* 0x000fe20006800000 */
[----:B------:R1:W-:Y:S01]  /*3610*/  LDGSTS.E [R203+0x8000], desc[UR20][R124.64], P4 ;  /* 0x080000007ccb7fae */ /* 0x0003e2000a1a1014 */
[----:B------:R-:W-:-:S02]  /*3620*/  ISETP.NE.U32.AND P6, PT, R40, RZ, PT ;  /* 0x000000ff2800720c */ /* 0x000fc40003fc5070 */
[----:B------:R-:W-:Y:S01]  /*3630*/  LOP3.LUT R40, R25, 0x60, RZ, 0x3c, !PT ;  /* 0x0000006019287812 */ /* 0x000fe200078e3cff */
[----:B------:R1:W-:Y:S01]  /*3640*/  LDGSTS.E [R203+0x8008], desc[UR20][R122.64], P3 ;  /* 0x080080007acb7fae */ /* 0x0003e200099a1014 */
[----:B------:R-:W-:Y:S02]  /*3650*/  ISETP.NE.U32.AND P5, PT, R43, RZ, PT ;  /* 0x000000ff2b00720c */ /* 0x000fe40003fa5070 */
[----:B------:R-:W-:Y:S01]  /*3660*/  ISETP.NE.U32.AND P4, PT, R42, RZ, PT ;  /* 0x000000ff2a00720c */ /* 0x000fe20003f85070 */
[----:B------:R-:W-:Y:S01]  /*3670*/  VIADD R201, R40, UR10 ;  /* 0x0000000a28c97c36 */ /* 0x000fe20008000000 */
[----:B------:R-:W-:Y:S02]  /*3680*/  LOP3.LUT R43, R25, 0x70, RZ, 0x3c, !PT ;  /* 0x00000070192b7812 */ /* 0x000fe400078e3cff */
[----:B------:R-:W-:Y:S02]  /*3690*/  LOP3.LUT R42, R24, 0x40, RZ, 0x3c, !PT ;  /* 0x00000040182a7812 */ /* 0x000fe400078e3cff */
[----:B------:R1:W-:Y:S01]  /*36a0*/  LDGSTS.E [R201+0x8000], desc[UR20][R120.64], P1 ;  /* 0x0800000078c97fae */ /* 0x0003e200089a1014 */
[----:B------:R-:W-:Y:S01]  /*36b0*/  VIADD R199, R43, UR10 ;  /* 0x0000000a2bc77c36 */ /* 0x000fe20008000000 */
[----:B------:R-:W-:Y:S01]  /*36c0*/  ISETP.GE.AND P3, PT, R3, R184, PT ;  /* 0x000000b80300720c */ /* 0x000fe20003f66270 */
[----:B------:R-:W-:Y:S01]  /*36d0*/  VIADD R195, R42, UR10 ;  /* 0x0000000a2ac37c36 */ /* 0x000fe20008000000 */
[----:B------:R1:W-:Y:S01]  /*36e0*/  LDGSTS.E [R201+0x8008], desc[UR20][R118.64], P2 ;  /* 0x0800800076c97fae */ /* 0x0003e200091a1014 */
[----:B------:R-:W-:-:S02]  /*36f0*/  ISETP.GT.AND P1, PT, R180, 0x3f, PT ;  /* 0x0000003fb400780c */ /* 0x000fc40003f24270 */
[----:B------:R-:W-:Y:S01]  /*3700*/  SEL R44, RZ, 0x4, P3 ;  /* 0x00000004ff2c7807 */ /* 0x000fe20001800000 */
[----:B------:R1:W-:Y:S01]  /*3710*/  LDGSTS.E [R199+0x8000], desc[UR20][R116.64], P6 ;  /* 0x0800000074c77fae */ /* 0x0003e2000b1a1014 */
[-C--:B------:R-:W-:Y:S02]  /*3720*/  ISETP.GE.AND P3, PT, R6, R184.reuse, PT ;  /* 0x000000b80600720c */ /* 0x080fe40003f66270 */
[----:B------:R-:W-:Y:S01]  /*3730*/  SEL R186, R44, RZ, P1 ;  /* 0x000000ff2cba7207 */ /* 0x000fe20000800000 */
[----:B------:R1:W-:Y:S01]  /*3740*/  LDGSTS.E [R199+0x8008], desc[UR20][R114.64], P5 ;  /* 0x0800800072c77fae */ /* 0x0003e2000a9a1014 */
[----:B------:R-:W-:Y:S02]  /*3750*/  SEL R188, RZ, 0x4, P3 ;  /* 0x00000004ffbc7807 */ /* 0x000fe40001800000 */
[----:B------:R-:W-:Y:S01]  /*3760*/  ISETP.GE.AND P3, PT, R8, R184, PT ;  /* 0x000000b80800720c */ /* 0x000fe20003f66270 */
[----:B------:R-:W0:Y:S01]  /*3770*/  LDGDEPBAR ;  /* 0x00000000000079af */ /* 0x000e220000000000 */
[----:B------:R-:W-:-:S02]  /*3780*/  SEL R188, R188, RZ, P1 ;  /* 0x000000ffbcbc7207 */ /* 0x000fc40000800000 */
[----:B------:R-:W-:Y:S01]  /*3790*/  SEL R44, RZ, 0x4, P3 ;  /* 0x00000004ff2c7807 */ /* 0x000fe20001800000 */
[----:B------:R1:W-:Y:S01]  /*37a0*/  LDGSTS.E [R197], desc[UR20][R112.64], P4 ;  /* 0x0000000070c57fae */ /* 0x0003e2000a1a1014 */
[----:B------:R-:W-:Y:S02]  /*37b0*/  ISETP.NE.U32.AND P3, PT, RZ, UR8, PT ;  /* 0x00000008ff007c0c */ /* 0x000fe4000bf65070 */
[----:B------:R-:W-:Y:S01]  /*37c0*/  ISETP.GE.AND P5, PT, R10, R184, PT ;  /* 0x000000b80a00720c */ /* 0x000fe20003fa6270 */
[----:B------:R1:W-:Y:S01]  /*37d0*/  LDGSTS.E [R197+0x400], desc[UR20][R110.64], P4 ;  /* 0x004000006ec57fae */ /* 0x0003e2000a1a1014 */
[----:B------:R-:W-:Y:S02]  /*37e0*/  ISETP.LT.OR P6, PT, R180, 0x20, P3 ;  /* 0x00000020b400780c */ /* 0x000fe40001fc1670 */
[----:B------:R-:W-:Y:S01]  /*37f0*/  ISETP.NE.U32.AND P2, PT, R188, RZ, PT ;  /* 0x000000ffbc00720c */ /* 0x000fe20003f45070 */
[----:B------:R1:W-:Y:S01]  /*3800*/  LDGSTS.E [R197+0x800], desc[UR20][R108.64], P4 ;  /* 0x008000006cc57fae */ /* 0x0003e2000a1a1014 */
[----:B------:R-:W-:-:S03]  /*3810*/  SEL R44, R44, RZ, P1 ;  /* 0x000000ff2c2c7207 */ /* 0x000fc60000800000 */
[----:B------:R1:W-:Y:S04]  /*3820*/  LDGSTS.E [R197+0xc00], desc[UR20][R106.64], P4 ;  /* 0x00c000006ac57fae */ /* 0x0003e8000a1a1014 */
        /* <DEDUP_REMOVED lines=27> */
[----:B------:R1:W-:Y:S01]  /*39e0*/  LDGSTS.E [R195+0x3e00], desc[UR20][R104.64], P4 ;  /* 0x03e0000068c37fae */ /* 0x0003e2000a1a1014 */
[----:B------:R-:W-:-:S03]  /*39f0*/  ISETP.NE.U32.AND P4, PT, R186, RZ, PT ;  /* 0x000000ffba00720c */ /* 0x000fc60003f85070 */
[----:B------:R-:W0:Y:S01]  /*3a00*/  LDGDEPBAR ;  /* 0x00000000000079af */ /* 0x000e220000000000 */
[----:B------:R-:W-:Y:S02]  /*3a10*/  P2R R188, PR, RZ, 0x10 ;  /* 0x00000010ffbc7803 */ /* 0x000fe40000000000 */
[-C--:B------:R-:W-:Y:S02]  /*3a20*/  ISETP.GE.AND P4, PT, R12, R184.reuse, PT ;  /* 0x000000b80c00720c */ /* 0x080fe40003f86270 */
[----:B------:R-:W-:Y:S02]  /*3a30*/  SEL R188, RZ, 0x4, P5 ;  /* 0x00000004ffbc7807 */ /* 0x000fe40002800000 */
[----:B------:R-:W-:Y:S02]  /*3a40*/  ISETP.GE.AND P5, PT, R23, R184, PT ;  /* 0x000000b81700720c */ /* 0x000fe40003fa6270 */
[----:B------:R-:W-:Y:S02]  /*3a50*/  SEL R190, RZ, 0x4, P4 ;  /* 0x00000004ffbe7807 */ /* 0x000fe40002000000 */
[----:B------:R-:W-:Y:S01]  /*3a60*/  ISETP.NE.U32.AND P4, PT, R44, RZ, PT ;  /* 0x000000ff2c00720c */ /* 0x000fe20003f85070 */
[----:B------:R-:W-:Y:S01]  /*3a70*/  IMAD.SHL.U32 R44, R46, 0x20, RZ ;  /* 0x000000202e2c7824 */ /* 0x000fe200078e00ff */
[----:B------:R-:W-:-:S02]  /*3a80*/  SEL R192, RZ, 0x4, P5 ;  /* 0x00000004ffc07807 */ /* 0x000fc40002800000 */
[----:B------:R-:W-:Y:S01]  /*3a90*/  SEL R188, R188, RZ, P1 ;  /* 0x000000ffbcbc7207 */ /* 0x000fe20000800000 */
[----:B--2---:R-:W-:Y:S01]  /*3aa0*/  IMAD.WIDE R142, R44, 0x4, R142 ;  /* 0x000000042c8e7825 */ /* 0x004fe200078e028e */
[----:B------:R-:W-:Y:S02]  /*3ab0*/  SEL R190, R190, RZ, P1 ;  /* 0x000000ffbebe7207 */ /* 0x000fe40000800000 */
[----:B------:R-:W-:Y:S01]  /*3ac0*/  SEL R192, R192, RZ, P1 ;  /* 0x000000ffc0c07207 */ /* 0x000fe20000800000 */
[----:B---3--:R-:W-:Y:S01]  /*3ad0*/  IMAD.WIDE R144, R44, 0x4, R144 ;  /* 0x000000042c907825 */ /* 0x008fe200078e0290 */
[----:B------:R-:W-:Y:S01]  /*3ae0*/  ISETP.NE.U32.AND P5, PT, R188, RZ, PT ;  /* 0x000000ffbc00720c */ /* 0x000fe20003fa5070 */
[----:B------:R-:W-:-:S04]  /*3af0*/  DEPBAR.LE SB0, 0x0 ;  /* 0x000080000000791a */ /* 0x000fc80000000000 */
[----:B----4-:R-:W-:Y:S01]  /*3b00*/  IMAD.WIDE R140, R44, 0x4, R140 ;  /* 0x000000042c8c7825 */ /* 0x010fe200078e028c */
[----:B------:R-:W-:Y:S06]  /*3b10*/  BAR.SYNC.DEFER_BLOCKING 0x0 ;  /* 0x0000000000007b1d */ /* 0x000fec0000010000 */
[----:B-1----:R-:W-:Y:S05]  /*3b20*/  @P6 BRA `(.L_x_6) ;  /* 0x0000000000846947 */ /* 0x002fea0003800000 */
[----:B------:R-:W-:Y:S02]  /*3b30*/  UIADD3 UR4, UPT, UPT, UR10, 0x8000, URZ ;  /* 0x000080000a047890 */ /* 0x000fe4000fffe0ff */
[----:B------:R-:W-:Y:S02]  /*3b40*/  USHF.R.U32.HI UR8, URZ, 0x4, UR10 ;  /* 0x00000004ff087899 */ /* 0x000fe4000801160a */
[----:B------:R-:W-:Y:S02]  /*3b50*/  USHF.R.U32.HI UR4, URZ, 0x4, UR4 ;  /* 0x00000004ff047899 */ /* 0x000fe40008011604 */
[----:B------:R-:W-:Y:S02]  /*3b60*/  USGXT.U32 UR8, UR8, 0xe ;  /* 0x0000000e0808789a */ /* 0x000fe40008000000 */
[----:B------:R-:W-:Y:S02]  /*3b70*/  USGXT.U32 UR6, UR4, 0xe ;  /* 0x0000000e0406789a */ /* 0x000fe40008000000 */
[----:B------:R-:W-:-:S02]  /*3b80*/  UIADD3 UR30, UP2, UPT, UR8, 0x2, URZ ;  /* 0x00000002081e7890 */ /* 0x000fc4000ff5e0ff */
[----:B------:R-:W-:Y:S01]  /*3b90*/  UIADD3 UR32, UP1, UPT, UR6, 0x2, URZ ;  /* 0x0000000206207890 */ /* 0x000fe2000ff3e0ff */
[----:B------:R-:W-:Y:S01]  /*3ba0*/  UMOV UR4, URZ ;  /* 0x000000ff00047c82 */ /* 0x000fe20008000000 */
[----:B------:R-:W-:Y:S01]  /*3bb0*/  UMOV UR34, 0x0 ;  /* 0x0000000000227882 */ /* 0x000fe20000000000 */
[----:B------:R-:W-:Y:S02]  /*3bc0*/  UIADD3.X UR31, UPT, UPT, UR4, 0x40004040, URZ, UP2, !UPT ;  /* 0x40004040041f7890 */ /* 0x000fe400097fe4ff */
[----:B------:R-:W-:Y:S02]  /*3bd0*/  UIADD3.X UR33, UPT, UPT, UR4, 0x40004040, URZ, UP1, !UPT ;  /* 0x4000404004217890 */ /* 0x000fe40008ffe4ff */
[----:B------:R-:W-:Y:S02]  /*3be0*/  UIADD3.64 UR24, UPT, UPT, UR30, 0x2, URZ ;  /* 0x000000021e187897 */ /* 0x000fe4000fffe0ff */
[----:B------:R-:W-:Y:S02]  /*3bf0*/  UIADD3.64 UR14, UPT, UPT, UR32, 0x2, URZ ;  /* 0x00000002200e7897 */ /* 0x000fe4000fffe0ff */
[----:B------:R-:W-:-:S02]  /*3c00*/  UIADD3.64 UR28, UPT, UPT, UR30, 0x4, URZ ;  /* 0x000000041e1c7897 */ /* 0x000fc4000fffe0ff */
[----:B------:R-:W-:Y:S01]  /*3c10*/  UIADD3.64 UR26, UPT, UPT, UR32, 0x4, URZ ;  /* 0x00000004201a7897 */ /* 0x000fe2000fffe0ff */
[----:B------:R-:W-:Y:S01]  /*3c20*/  UMOV UR35, 0x4200910 ;  /* 0x0420091000237882 */ /* 0x000fe20000000000 */
[----:B------:R-:W-:Y:S01]  /*3c30*/  UMOV UR9, 0x40004040 ;  /* 0x4000404000097882 */ /* 0x000fe20000000000 */
[----:B------:R-:W-:Y:S01]  /*3c40*/  UMOV UR7, 0x40004040 ;  /* 0x4000404000077882 */ /* 0x000fe20000000000 */
[----:B------:R-:W-:Y:S01]  /*3c50*/  UMOV UR36, 0x0 ;  /* 0x0000000000247882 */ /* 0x000fe20000000000 */
[----:B------:R-:W-:Y:S01]  /*3c60*/  UMOV UR37, 0x4200910 ;  /* 0x0420091000257882 */ /* 0x000fe20000000000 */
[----:B------:R-:W-:Y:S01]  /*3c70*/  UMOV UR38, 0x0 ;  /* 0x0000000000267882 */ /* 0x000fe20000000000 */
[----:B------:R-:W-:Y:S01]  /*3c80*/  UMOV UR39, 0x4200910 ;  /* 0x0420091000277882 */ /* 0x000fe20000000000 */
[----:B------:R-:W-:Y:S01]  /*3c90*/  UMOV UR4, UR12 ;  /* 0x0000000c00047c82 */ /* 0x000fe20008000000 */
[----:B------:R-:W-:Y:S01]  /*3ca0*/  UMOV UR5, URZ ;  /* 0x000000ff00057c82 */ /* 0x000fe20008000000 */
[----:B------:R1:W-:Y:S01]  /*3cb0*/  UTCHMMA gdesc[UR6], gdesc[UR8], tmem[UR22], tmem[UR34], idesc[UR35], !UPT ;  /* 0x00ff2208060075ea */ /* 0x0003e2000f800016 */
[----:B------:R-:W-:Y:S01]  /*3cc0*/  UMOV UR40, 0x0 ;  /* 0x0000000000287882 */ /* 0x000fe20000000000 */
[----:B------:R-:W-:Y:S01]  /*3cd0*/  UMOV UR41, 0x4200910 ;  /* 0x0420091000297882 */ /* 0x000fe20000000000 */
[----:B------:R1:W-:Y:S01]  /*3ce0*/  UTCHMMA gdesc[UR32], gdesc[UR30], tmem[UR22], tmem[UR36], idesc[UR37], UPT ;  /* 0x00ff241e200075ea */ /* 0x0003e2000b800016 */
[----:B------:R-:W-:Y:S01]  /*3cf0*/  UMOV UR4, UR4 ;  /* 0x0000000400047c82 */ /* 0x000fe20008000000 */
[----:B------:R1:W-:Y:S01]  /*3d00*/  UTCHMMA gdesc[UR14], gdesc[UR24], tmem[UR22], tmem[UR38], idesc[UR39], UPT ;  /* 0x00ff26180e0075ea */ /* 0x0003e2000b800016 */
[----:B------:R1:W-:Y:S01]  /*3d10*/  UTCHMMA gdesc[UR26], gdesc[UR28], tmem[UR22], tmem[UR40], idesc[UR41], UPT ;  /* 0x00ff281c1a0075ea */ /* 0x0003e2000b800016 */
[----:B------:R1:W-:Y:S01]  /*3d20*/  UTCBAR [UR4], URZ ;  /* 0x000000ff040073e9 */ /* 0x0003e200080000ff */
[----:B------:R-:W-:Y:S01]  /*3d30*/  NOP ;  /* 0x0000000000007918 */ /* 0x000fe20000000000 */
.L_x_6:
[----:B------:R-:W-:Y:S01]  /*3d40*/  BAR.SYNC.DEFER_BLOCKING 0x0 ;  /* 0x0000000000007b1d */ /* 0x000fe20000010000 */
[----:B------:R-:W-:Y:S01]  /*3d50*/  ISETP.NE.U32.AND P6, PT, R186, RZ, PT ;  /* 0x000000ffba00720c */ /* 0x000fe20003fc5070 */
[----:B------:R-:W-:-:S04]  /*3d60*/  IMAD.WIDE R138, R44, 0x4, R138 ;  /* 0x000000042c8a7825 */ /* 0x000fc800078e028a */
[----:B------:R-:W-:Y:S01]  /*3d70*/  IMAD.WIDE R136, R44, 0x4, R136 ;  /* 0x000000042c887825 */ /* 0x000fe200078e0288 */
[----:B-1----:R-:W-:-:S03]  /*3d80*/  UMOV UR4, URZ ;  /* 0x000000ff00047c82 */ /* 0x002fc60008000000 */
[----:B------:R-:W-:-:S04]  /*3d90*/  IMAD.WIDE R134, R44, 0x4, R134 ;  /* 0x000000042c867825 */ /* 0x000fc800078e0286 */
[----:B------:R-:W-:-:S04]  /*3da0*/  IMAD.WIDE R132, R44, 0x4, R132 ;  /* 0x000000042c847825 */ /* 0x000fc800078e0284 */
[----:B------:R-:W-:-:S04]  /*3db0*/  IMAD.WIDE R130, R44, 0x4, R130 ;  /* 0x000000042c827825 */ /* 0x000fc800078e0282 */
[----:B------:R-:W-:Y:S01]  /*3dc0*/  IMAD.WIDE R128, R44, 0x4, R128 ;  /* 0x000000042c807825 */ /* 0x000fe200078e0280 */
[----:B------:R-:W-:Y:S01]  /*3dd0*/  @!PT LDS RZ, [RZ] ;  /* 0x00000000fffff984 */ /* 0x000fe20000000800 */
[----:B------:R-:W-:Y:S01]  /*3de0*/  @!PT LDS RZ, [RZ] ;  /* 0x00000000fffff984 */ /* 0x000fe20000000800 */
[----:B------:R-:W-:Y:S01]  /*3df0*/  @!PT LDS RZ, [RZ] ;  /* 0x00000000fffff984 */ /* 0x000fe20000000800 */
[----:B------:R1:W-:Y:S01]  /*3e00*/  LDGSTS.E [R205+0xa000], desc[UR20][R142.64], P6 ;  /* 0x0a0000008ecd7fae */ /* 0x0003e2000b1a1014 */
[----:B------:R-:W-:Y:S02]  /*3e10*/  ISETP.NE.U32.AND P6, PT, R190, RZ, PT ;  /* 0x000000ffbe00720c */ /* 0x000fe40003fc5070 */
[----:B------:R-:W-:Y:S01]  /*3e20*/  IMAD.WIDE R126, R44, 0x4, R126 ;  /* 0x000000042c7e7825 */ /* 0x000fe200078e027e */
[----:B------:R-:W-:Y:S01]  /*3e30*/  LDGSTS.E [R205+0xa008], desc[UR20][R144.64], P2 ;  /* 0x0a00800090cd7fae */ /* 0x000fe200091a1014 */
[----:B------:R-:W-:Y:S02]  /*3e40*/  ISETP.NE.U32.AND P2, PT, R192, RZ, PT ;  /* 0x000000ffc000720c */ /* 0x000fe40003f45070 */
[----:B------:R-:W-:Y:S01]  /*3e50*/  IMAD.WIDE R124, R44, 0x4, R124 ;  /* 0x000000042c7c7825 */ /* 0x000fe200078e027c */
[----:B------:R2:W-:Y:S01]  /*3e60*/  LDGSTS.E [R207+0xa000], desc[UR20][R140.64], P4 ;  /* 0x0a0000008ccf7fae */ /* 0x0005e2000a1a1014 */
[----:B------:R-:W-:-:S02]  /*3e70*/  ISETP.GE.AND P4, PT, R26, R184, PT ;  /* 0x000000b81a00720c */ /* 0x000fc40003f86270 */
[C---:B------:R-:W-:Y:S01]  /*3e80*/  IMAD.WIDE R122, R44.reuse, 0x4, R122 ;  /* 0x000000042c7a7825 */ /* 0x040fe200078e027a */
[----:B------:R-:W-:Y:S01]  /*3e90*/  LDGSTS.E [R207+0xa008], desc[UR20][R138.64], P5 ;  /* 0x0a0080008acf7fae */ /* 0x000fe2000a9a1014 */
[----:B------:R-:W-:Y:S02]  /*3ea0*/  SEL R186, RZ, 0x4, P4 ;  /* 0x00000004ffba7807 */ /* 0x000fe40002000000 */
[----:B------:R-:W-:Y:S01]  /*3eb0*/  IMAD.WIDE R120, R44, 0x4, R120 ;  /* 0x000000042c787825 */ /* 0x000fe200078e0278 */
[-C--:B------:R-:W-:Y:S01]  /*3ec0*/  ISETP.GE.AND P4, PT, R27, R184.reuse, PT ;  /* 0x000000b81b00720c */ /* 0x080fe20003f86270 */
[----:B------:R3:W-:Y:S01]  /*3ed0*/  LDGSTS.E [R209+0xa000], desc[UR20][R136.64], P6 ;  /* 0x0a00000088d17fae */ /* 0x0007e2000b1a1014 */
[----:B------:R-:W-:Y:S01]  /*3ee0*/  SEL R186, R186, RZ, P1 ;  /* 0x000000ffbaba7207 */ /* 0x000fe20000800000 */
[----:B------:R-:W-:Y:S01]  /*3ef0*/  IMAD.WIDE R118, R44, 0x4, R118 ;  /* 0x000000042c767825 */ /* 0x000fe200078e0276 */
[----:B-1----:R-:W-:Y:S01]  /*3f00*/  SEL R142, RZ, 0x4, P4 ;  /* 0x00000004ff8e7807 */ /* 0x002fe20002000000 */
[----:B------:R1:W-:Y:S01]  /*3f10*/  LDGSTS.E [R209+0xa008], desc[UR20][R134.64], P2 ;  /* 0x0a00800086d17fae */ /* 0x0003e200091a1014 */
[----:B------:R-:W-:Y:S01]  /*3f20*/  ISETP.NE.U32.AND P4, PT, R186, RZ, PT ;  /* 0x000000ffba00720c */ /* 0x000fe20003f85070 */
[----:B------:R-:W-:Y:S01]  /*3f30*/  IMAD.WIDE R116, R44, 0x4, R116 ;  /* 0x000000042c747825 */ /* 0x000fe200078e0274 */
[----:B------:R-:W-:-:S02]  /*3f40*/  ISETP.GE.AND P5, PT, R28, R184, PT ;  /* 0x000000b81c00720c */ /* 0x000fc40003fa6270 */
[-C--:B------:R-:W-:Y:S01]  /*3f50*/  ISETP.GE.AND P2, PT, R29, R184.reuse, PT ;  /* 0x000000b81d00720c */ /* 0x080fe20003f46270 */
[----:B------:R-:W-:Y:S01]  /*3f60*/  IMAD.WIDE R114, R44, 0x4, R114 ;  /* 0x000000042c727825 */ /* 0x000fe200078e0272 */
[----:B--2---:R-:W-:Y:S02]  /*3f70*/  SEL R140, RZ, 0x4, P5 ;  /* 0x00000004ff8c7807 */ /* 0x004fe40002800000 */
[----:B------:R-:W-:Y:S02]  /*3f80*/  ISETP.GE.AND P6, PT, R32, R184, PT ;  /* 0x000000b82000720c */ /* 0x000fe40003fc6270 */
[----:B---3--:R-:W-:Y:S02]  /*3f90*/  SEL R136, RZ, 0x4, P2 ;  /* 0x00000004ff887807 */ /* 0x008fe40001000000 */
[----:B------:R-:W-:Y:S01]  /*3fa0*/  SEL R142, R142, RZ, P1 ;  /* 0x000000ff8e8e7207 */ /* 0x000fe20000800000 */
[----:B------:R2:W-:Y:S01]  /*3fb0*/  LDGSTS.E [R211+0xa000], desc[UR20][R132.64], P4 ;  /* 0x0a00000084d37fae */ /* 0x0005e2000a1a1014 */
[----:B------:R-:W-:-:S02]  /*3fc0*/  SEL R140, R140, RZ, P1 ;  /* 0x000000ff8c8c7207 */ /* 0x000fc40000800000 */
[----:B------:R-:W-:Y:S02]  /*3fd0*/  SEL R137, RZ, 0x4, P6 ;  /* 0x00000004ff897807 */ /* 0x000fe40003000000 */
[----:B------:R-:W-:Y:S02]  /*3fe0*/  SEL R136, R136, RZ, P1 ;  /* 0x000000ff88887207 */ /* 0x000fe40000800000 */
[----:B------:R-:W-:Y:S02]  /*3ff0*/  ISETP.NE.U32.AND P5, PT, R142, RZ, PT ;  /* 0x000000ff8e00720c */ /* 0x000fe40003fa5070 */
[----:B------:R-:W-:Y:S02]  /*4000*/  ISETP.NE.U32.AND P2, PT, R140, RZ, PT ;  /* 0x000000ff8c00720c */ /* 0x000fe40003f45070 */
[----:B------:R-:W-:Y:S02]  /*4010*/  ISETP.GE.AND P6, PT, R33, R184, PT ;  /* 0x000000b82100720c */ /* 0x000fe40003fc6270 */
[----:B------:R-:W-:-:S02]  /*4020*/  SEL R137, R137, RZ, P1 ;  /* 0x000000ff89897207 */ /* 0x000fc40000800000 */
[----:B------:R-:W-:Y:S02]  /*4030*/  ISETP.NE.U32.AND P4, PT, R136, RZ, PT ;  /* 0x000000ff8800720c */ /* 0x000fe40003f85070 */
[----:B-1----:R-:W-:Y:S02]  /*4040*/  SEL R134, RZ, 0x4, P6 ;  /* 0x00000004ff867807 */ /* 0x002fe40003000000 */
[----:B------:R-:W-:Y:S01]  /*4050*/  ISETP.NE.U32.AND P6, PT, R137, RZ, PT ;  /* 0x000000ff8900720c */ /* 0x000fe20003fc5070 */
[----:B------:R1:W-:Y:S01]  /*4060*/  LDGSTS.E [R211+0xa008], desc[UR20][R130.64], P5 ;  /* 0x0a00800082d37fae */ /* 0x0003e2000a9a1014 */
[----:B------:R-:W-:-:S03]  /*4070*/  SEL R134, R134, RZ, P1 ;  /* 0x000000ff86867207 */ /* 0x000fc60000800000 */
[----:B------:R3:W-:Y:S01]  /*4080*/  LDGSTS.E [R213+0xa000], desc[UR20][R128.64], P2 ;  /* 0x0a00000080d57fae */ /* 0x0007e200091a1014 */
[-C--:B------:R-:W-:Y:S02]  /*4090*/  ISETP.GE.AND P2, PT, R35, R184.reuse, PT ;  /* 0x000000b82300720c */ /* 0x080fe40003f46270 */
[----:B------:R-:W-:Y:S01]  /*40a0*/  ISETP.NE.U32.AND P5, PT, R134, RZ, PT ;  /* 0x000000ff8600720c */ /* 0x000fe20003fa5070 */
[----:B------:R-:W-:Y:S01]  /*40b0*/  LDGSTS.E [R213+0xa008], desc[UR20][R126.64], P4 ;  /* 0x0a0080007ed57fae */ /* 0x000fe2000a1a1014 */
[-C--:B------:R-:W-:Y:S02]  /*40c0*/  ISETP.GE.AND P4, PT, R37, R184.reuse, PT ;  /* 0x000000b82500720c */ /* 0x080fe40003f86270 */
[----:B--2---:R-:W-:Y:S01]  /*40d0*/  SEL R132, RZ, 0x4, P2 ;  /* 0x00000004ff847807 */ /* 0x004fe20001000000 */
[----:B------:R2:W-:Y:S01]  /*40e0*/  LDGSTS.E [R203+0xa000], desc[UR20][R124.64], P6 ;  /* 0x0a0000007ccb7fae */ /* 0x0005e2000b1a1014 */
[----:B------:R-:W-:Y:S02]  /*40f0*/  ISETP.GE.AND P6, PT, R39, R184, PT ;  /* 0x000000b82700720c */ /* 0x000fe40003fc6270 */
[----:B-1----:R-:W-:-:S02]  /*4100*/  SEL R130, RZ, 0x4, P4 ;  /* 0x00000004ff827807 */ /* 0x002fc40002000000 */
[-C--:B------:R-:W-:Y:S02]  /*4110*/  ISETP.GE.AND P4, PT, R41, R184.reuse, PT ;  /* 0x000000b82900720c */ /* 0x080fe40003f86270 */
[----:B------:R-:W-:Y:S01]  /*4120*/  ISETP.GE.AND P2, PT, R14, R184, PT ;  /* 0x000000b80e00720c */ /* 0x000fe20003f46270 */
[----:B------:R1:W-:Y:S01]  /*4130*/  LDGSTS.E [R203+0xa008], desc[UR20][R122.64], P5 ;  /* 0x0a0080007acb7fae */ /* 0x0003e2000a9a1014 */
[----:B---3--:R-:W-:Y:S02]  /*4140*/  SEL R128, RZ, 0x4, P6 ;  /* 0x00000004ff807807 */ /* 0x008fe40003000000 */
[----:B------:R-:W-:Y:S02]  /*4150*/  SEL R132, R132, RZ, P1 ;  /* 0x000000ff84847207 */ /* 0x000fe40000800000 */
[----:B--2---:R-:W-:Y:S02]  /*4160*/  SEL R124, RZ, 0x4, P4 ;  /* 0x00000004ff7c7807 */ /* 0x004fe40002000000 */
[----:B------:R-:W-:-:S02]  /*4170*/  SEL R130, R130, RZ, P1 ;  /* 0x000000ff82827207 */ /* 0x000fc40000800000 */
[----:B------:R-:W-:Y:S02]  /*4180*/  SEL R125, RZ, 0x4, P2 ;  /* 0x00000004ff7d7807 */ /* 0x000fe40001000000 */
[----:B------:R-:W-:Y:S02]  /*4190*/  SEL R128, R128, RZ, P1 ;  /* 0x000000ff80807207 */ /* 0x000fe40000800000 */
[----:B------:R-:W-:Y:S02]  /*41a0*/  SEL R124, R124, RZ, P1 ;  /* 0x000000ff7c7c7207 */ /* 0x000fe40000800000 */
[----:B------:R-:W-:Y:S02]  /*41b0*/  ISETP.NE.U32.AND P6, PT, R132, RZ, PT ;  /* 0x000000ff8400720c */ /* 0x000fe40003fc5070 */
[----:B------:R-:W-:Y:S02]  /*41c0*/  ISETP.NE.U32.AND P4, PT, R130, RZ, PT ;  /* 0x000000ff8200720c */ /* 0x000fe40003f85070 */
[----:B------:R-:W-:-:S02]  /*41d0*/  SEL R125, R125, RZ, P1 ;  /* 0x000000ff7d7d7207 */ /* 0x000fc40000800000 */
[----:B------:R-:W-:Y:S02]  /*41e0*/  ISETP.NE.U32.AND P2, PT, R128, RZ, PT ;  /* 0x000000ff8000720c */ /* 0x000fe40003f45070 */
[----:B------:R-:W-:Y:S02]  /*41f0*/  ISETP.NE.U32.AND P1, PT, R124, RZ, PT ;  /* 0x000000ff7c00720c */ /* 0x000fe40003f25070 */
[----:B------:R-:W-:Y:S01]  /*4200*/  ISETP.NE.U32.AND P5, PT, R125, RZ, PT ;  /* 0x000000ff7d00720c */ /* 0x000fe20003fa5070 */
[----:B------:R-:W-:Y:S02]  /*4210*/  IMAD.SHL.U32 R125, R47, 0x20, RZ ;  /* 0x000000202f7d7824 */ /* 0x000fe400078e00ff */
[----:B------:R1:W-:Y:S02]  /*4220*/  LDGSTS.E [R201+0xa000], desc[UR20][R120.64], P6 ;  /* 0x0a00000078c97fae */ /* 0x0003e4000b1a1014 */
[C---:B------:R-:W-:Y:S02]  /*4230*/  IMAD.WIDE R112, R125.reuse, 0x4, R112 ;  /* 0x000000047d707825 */ /* 0x040fe400078e0270 */
[----:B------:R1:W-:Y:S02]  /*4240*/  LDGSTS.E [R201+0xa008], desc[UR20][R118.64], P4 ;  /* 0x0a00800076c97fae */ /* 0x0003e4000a1a1014 */
[----:B------:R-:W-:-:S02]  /*4250*/  IMAD.WIDE R110, R125, 0x4, R110 ;  /* 0x000000047d6e7825 */ /* 0x000fc400078e026e */
[----:B------:R1:W-:Y:S01]  /*4260*/  LDGSTS.E [R199+0xa000], desc[UR20][R116.64], P2 ;  /* 0x0a00000074c77fae */ /* 0x0003e200091a1014 */
[C---:B------:R-:W-:Y:S01]  /*4270*/  ISETP.GE.AND P2, PT, R180.reuse, 0x40, PT ;  /* 0x00000040b400780c */ /* 0x040fe20003f46270 */
[C---:B------:R-:W-:Y:S02]  /*4280*/  IMAD.WIDE R108, R125.reuse, 0x4, R108 ;  /* 0x000000047d6c7825 */ /* 0x040fe400078e026c */
[----:B------:R1:W-:Y:S01]  /*4290*/  LDGSTS.E [R199+0xa008], desc[UR20][R114.64], P1 ;  /* 0x0a00800072c77fae */ /* 0x0003e200089a1014 */
[----:B------:R-:W-:Y:S01]  /*42a0*/  ISETP.GE.AND P1, PT, R180, 0x20, PT ;  /* 0x00000020b400780c */ /* 0x000fe20003f26270 */
[C---:B------:R-:W-:Y:S02]  /*42b0*/  IMAD.WIDE R106, R125.reuse, 0x4, R106 ;  /* 0x000000047d6a7825 */ /* 0x040fe400078e026a */
[----:B------:R-:W0:Y:S02]  /*42c0*/  LDGDEPBAR ;  /* 0x00000000000079af */ /* 0x000e240000000000 */
[----:B------:R-:W-:-:S02]  /*42d0*/  IMAD.WIDE R56, R125, 0x4, R56 ;  /* 0x000000047d387825 */ /* 0x000fc400078e0238 */
[----:B------:R1:W-:Y:S02]  /*42e0*/  LDGSTS.E [R197+0x4000], desc[UR20][R112.64], P5 ;  /* 0x0400000070c57fae */ /* 0x0003e4000a9a1014 */
[C---:B------:R-:W-:Y:S02]  /*42f0*/  IMAD.WIDE R60, R125.reuse, 0x4, R60 ;  /* 0x000000047d3c7825 */ /* 0x040fe400078e023c */
[----:B------:R1:W-:Y:S02]  /*4300*/  LDGSTS.E [R197+0x4400], desc[UR20][R110.64], P5 ;  /* 0x044000006ec57fae */ /* 0x0003e4000a9a1014 */
[C---:B------:R-:W-:Y:S02]  /*4310*/  IMAD.WIDE R64, R125.reuse, 0x4, R64 ;  /* 0x000000047d407825 */ /* 0x040fe400078e0240 */
[----:B------:R1:W-:Y:S02]  /*4320*/  LDGSTS.E [R197+0x4800], desc[UR20][R108.64], P5 ;  /* 0x048000006cc57fae */ /* 0x0003e4000a9a1014 */
        /* <DEDUP_REMOVED lines=49> */
[----:B------:R1:W-:Y:S04]  /*4640*/  LDGSTS.E [R195+0x6e00], desc[UR20][R88.64], P5 ;  /* 0x06e0000058c37fae */ /* 0x0003e8000a9a1014 */
[----:B------:R1:W-:Y:S04]  /*4650*/  LDGSTS.E [R195+0x7200], desc[UR20][R92.64], P5 ;  /* 0x072000005cc37fae */ /* 0x0003e8000a9a1014 */
[----:B------:R1:W-:Y:S04]  /*4660*/  LDGSTS.E [R195+0x7600], desc[UR20][R96.64], P5 ;  /* 0x0760000060c37fae */ /* 0x0003e8000a9a1014 */
[----:B------:R1:W-:Y:S04]  /*4670*/  LDGSTS.E [R195+0x7a00], desc[UR20][R100.64], P5 ;  /* 0x07a0000064c37fae */ /* 0x0003e8000a9a1014 */
[----:B------:R1:W-:Y:S04]  /*4680*/  LDGSTS.E [R195+0x7e00], desc[UR20][R104.64], P5 ;  /* 0x07e0000068c37fae */ /* 0x0003e8000a9a1014 */
[----:B------:R-:W0:Y:S01]  /*4690*/  LDGDEPBAR ;  /* 0x00000000000079af */ /* 0x000e220000000000 */
[----:B------:R-:W-:Y:S05]  /*46a0*/  @!P2 BRA `(.L_x_7) ;  /* 0x0000002000f8a947 */ /* 0x000fea0003800000 */
[----:B-1----:R-:W-:Y:S01]  /*46b0*/  SHF.R.S32.HI R52, RZ, 0x1f, R191 ;  /* 0x0000001fff347819 */ /* 0x002fe200000114bf */
[----:B------:R-:W-:Y:S01]  /*46c0*/  IMAD.SHL.U32 R132, R125, 0x8, RZ ;  /* 0x000000087d847824 */ /* 0x000fe200078e00ff */
[----:B------:R-:W-:Y:S01]  /*46d0*/  SHF.R.S32.HI R54, RZ, 0x1f, R181 ;  /* 0x0000001fff367819 */ /* 0x000fe200000114b5 */
[-C--:B------:R-:W-:Y:S01]  /*46e0*/  IMAD R137, R41, R46.reuse, RZ ;  /* 0x0000002e29897224 */ /* 0x080fe200078e02ff */
[----:B------:R-:W-:Y:S01]  /*46f0*/  SHF.L.U64.HI R49, R191, 0x2, R52 ;  /* 0x00000002bf317819 */ /* 0x000fe20000010234 */
[-C--:B------:R-:W-:Y:S01]  /*4700*/  IMAD R139, R39, R46.reuse, RZ ;  /* 0x0000002e278b7224 */ /* 0x080fe200078e02ff */
[----:B------:R-:W-:Y:S01]  /*4710*/  SHF.R.S32.HI R52, RZ, 0x1f, R187 ;  /* 0x0000001fff347819 */ /* 0x000fe200000114bb */
[-C--:B------:R-:W-:Y:S01]  /*4720*/  IMAD R141, R37, R46.reuse, RZ ;  /* 0x0000002e258d7224 */ /* 0x080fe200078e02ff */
[----:B------:R-:W-:Y:S01]  /*4730*/  SHF.R.S32.HI R56, RZ, 0x1f, R183 ;  /* 0x0000001fff387819 */ /* 0x000fe200000114b7 */
[----:B------:R-:W-:Y:S01]  /*4740*/  IMAD R145, R35, R46, RZ ;  /* 0x0000002e23917224 */ /* 0x000fe200078e02ff */
[----:B------:R-:W-:Y:S01]  /*4750*/  SHF.L.U64.HI R51, R187, 0x2, R52 ;  /* 0x00000002bb337819 */ /* 0x000fe20000010234 */
[----:B------:R-:W-:Y:S01]  /*4760*/  VIADD R146, R146, 0xffffffc0 ;  /* 0xffffffc092927836 */ /* 0x000fe20000000000 */
[----:B------:R-:W-:Y:S01]  /*4770*/  SHF.L.U64.HI R52, R181, 0x2, R54 ;  /* 0x00000002b5347819 */ /* 0x000fe20000010236 */
[----:B------:R-:W-:Y:S01]  /*4780*/  UIADD3 UR13, UPT, UPT, UR10, 0xc000, URZ ;  /* 0x0000c0000a0d7890 */ /* 0x000fe2000fffe0ff */
[----:B------:R-:W-:Y:S01]  /*4790*/  SHF.R.S32.HI R54, RZ, 0x1f, R125 ;  /* 0x0000001fff367819 */ /* 0x000fe2000001147d */
[----:B------:R-:W-:Y:S01]  /*47a0*/  UMOV UR5, URZ ;  /* 0x000000ff00057c82 */ /* 0x000fe20008000000 */
[----:B------:R-:W-:Y:S01]  /*47b0*/  SHF.L.U64.HI R53, R183, 0x2, R56 ;  /* 0x00000002b7357819 */ /* 0x000fe20000010238 */
[----:B------:R-:W-:Y:S01]  /*47c0*/  UMOV UR6, URZ ;  /* 0x000000ff00067c82 */ /* 0x000fe20008000000 */
[----:B------:R-:W-:Y:S01]  /*47d0*/  SHF.R.S32.HI R58, RZ, 0x1f, R179 ;  /* 0x0000001fff3a7819 */ /* 0x000fe200000114b3 */
[----:B------:R-:W-:Y:S01]  /*47e0*/  UMOV UR7, URZ ;  /* 0x000000ff00077c82 */ /* 0x000fe20008000000 */
[----:B------:R-:W-:-:S02]  /*47f0*/  SHF.R.S32.HI R59, RZ, 0x1f, R178 ;  /* 0x0000001fff3b7819 */ /* 0x000fc400000114b2 */
[----:B------:R-:W-:Y:S02]  /*4800*/  SHF.R.S32.HI R56, RZ, 0x1f, R177 ;  /* 0x0000001fff387819 */ /* 0x000fe400000114b1 */
[----:B------:R-:W-:Y:S02]  /*4810*/  SHF.L.U64.HI R60, R125, 0x3, R54 ;  /* 0x000000037d3c7819 */ /* 0x000fe40000010236 */
[-C--:B------:R-:W-:Y:S02]  /*4820*/  LEA R72, P2, R179, R132.reuse, 0x2 ;  /* 0x00000084b3487211 */ /* 0x080fe400078410ff */
[-C--:B------:R-:W-:Y:S02]  /*4830*/  LEA R136, P4, R178, R132.reuse, 0x2 ;  /* 0x00000084b2887211 */ /* 0x080fe400078810ff */
[----:B------:R-:W-:Y:S02]  /*4840*/  LEA R74, P5, R177, R132, 0x2 ;  /* 0x00000084b14a7211 */ /* 0x000fe400078a10ff */
[----:B------:R-:W-:-:S02]  /*4850*/  SHF.R.S32.HI R57, RZ, 0x1f, R176 ;  /* 0x0000001fff397819 */ /* 0x000fc400000114b0 */
[----:B------:R-:W-:Y:S02]  /*4860*/  LEA R76, P6, R176, R132, 0x2 ;  /* 0x00000084b04c7211 */ /* 0x000fe400078c10ff */
[-C--:B------:R-:W-:Y:S02]  /*4870*/  LEA.HI.X R73, R179, R60.reuse, R58, 0x2, P2 ;  /* 0x0000003cb3497211 */ /* 0x080fe400010f143a */
[-C--:B------:R-:W-:Y:S02]  /*4880*/  LEA.HI.X R75, R178, R60.reuse, R59, 0x2, P4 ;  /* 0x0000003cb24b7211 */ /* 0x080fe400020f143b */
[-C--:B------:R-:W-:Y:S02]  /*4890*/  LEA.HI.X R77, R177, R60.reuse, R56, 0x2, P5 ;  /* 0x0000003cb14d7211 */ /* 0x080fe400028f1438 */
[----:B------:R-:W-:Y:S02]  /*48a0*/  LEA.HI.X R79, R176, R60, R57, 0x2, P6 ;  /* 0x0000003cb04f7211 */ /* 0x000fe400030f1439 */
[----:B------:R-:W-:-:S02]  /*48b0*/  SHF.R.S32.HI R58, RZ, 0x1f, R175 ;  /* 0x0000001fff3a7819 */ /* 0x000fc400000114af */
[----:B------:R-:W-:Y:S02]  /*48c0*/  SHF.R.S32.HI R59, RZ, 0x1f, R174 ;  /* 0x0000001fff3b7819 */ /* 0x000fe400000114ae */
[----:B------:R-:W-:Y:S02]  /*48d0*/  SHF.R.S32.HI R56, RZ, 0x1f, R173 ;  /* 0x0000001fff387819 */ /* 0x000fe400000114ad */
        /* <DEDUP_REMOVED lines=69> */
[----:B------:R-:W-:-:S02]  /*4d30*/  LEA R126, P2, R151, R132, 0x2 ;  /* 0x00000084977e7211 */ /* 0x000fc400078410ff */
[-C--:B------:R-:W-:Y:S02]  /*4d40*/  LEA R128, P4, R150, R132.reuse, 0x2 ;  /* 0x0000008496807211 */ /* 0x080fe400078810ff */
[-C--:B------:R-:W-:Y:S02]  /*4d50*/  LEA R130, P5, R149, R132.reuse, 0x2 ;  /* 0x0000008495827211 */ /* 0x080fe400078a10ff */
[----:B------:R-:W-:Y:S02]  /*4d60*/  SHF.R.S32.HI R57, RZ, 0x1f, R148 ;  /* 0x0000001fff397819 */ /* 0x000fe40000011494 */
[C---:B------:R-:W-:Y:S02]  /*4d70*/  LEA R132, P6, R148.reuse, R132, 0x2 ;  /* 0x0000008494847211 */ /* 0x040fe400078c10ff */
[----:B------:R-:W-:Y:S02]  /*4d80*/  SHF.R.S32.HI R59, RZ, 0x1f, R150 ;  /* 0x0000001fff3b7819 */ /* 0x000fe40000011496 */
[----:B------:R-:W-:-:S02]  /*4d90*/  LEA.HI.X R148, R148, R60, R57, 0x2, P6 ;  /* 0x0000003c94947211 */ /* 0x000fc400030f1439 */
[----:B------:R-:W-:Y:S02]  /*4da0*/  SHF.R.S32.HI R56, RZ, 0x1f, R149 ;  /* 0x0000001fff387819 */ /* 0x000fe40000011495 */
[----:B------:R-:W-:Y:S02]  /*4db0*/  IADD3 R74, P6, PT, R74, UR18, RZ ;  /* 0x000000124a4a7c10 */ /* 0x000fe4000ffde0ff */
[-C--:B------:R-:W-:Y:S02]  /*4dc0*/  LEA.HI.X R59, R150, R60.reuse, R59, 0x2, P4 ;  /* 0x0000003c963b7211 */ /* 0x080fe400020f143b */
[----:B------:R-:W-:Y:S02]  /*4dd0*/  LEA.HI.X R56, R149, R60, R56, 0x2, P5 ;  /* 0x0000003c95387211 */ /* 0x000fe400028f1438 */
[----:B------:R-:W-:Y:S02]  /*4de0*/  IADD3.X R77, PT, PT, R77, UR19, RZ, P6, !PT ;  /* 0x000000134d4d7c10 */ /* 0x000fe4000b7fe4ff */
[----:B------:R-:W-:-:S02]  /*4df0*/  IADD3 R72, P4, PT, R72, UR18, RZ ;  /* 0x0000001248487c10 */ /* 0x000fc4000ff9e0ff */
[----:B------:R-:W-:Y:S02]  /*4e00*/  IADD3 R136, P5, PT, R136, UR18, RZ ;  /* 0x0000001288887c10 */ /* 0x000fe4000ffbe0ff */
[----:B------:R-:W-:Y:S02]  /*4e10*/  IADD3 R80, P6, PT, R80, UR18, RZ ;  /* 0x0000001250507c10 */ /* 0x000fe4000ffde0ff */
[----:B------:R-:W-:Y:S02]  /*4e20*/  IADD3.X R73, PT, PT, R73, UR19, RZ, P4, !PT ;  /* 0x0000001349497c10 */ /* 0x000fe4000a7fe4ff */
[----:B------:R-:W-:Y:S02]  /*4e30*/  IADD3.X R75, PT, PT, R75, UR19, RZ, P5, !PT ;  /* 0x000000134b4b7c10 */ /* 0x000fe4000affe4ff */
        /* <DEDUP_REMOVED lines=40> */
[----:B------:R-:W-:Y:S02]  /*50c0*/  SHF.R.S32.HI R47, RZ, 0x1f, R180 ;  /* 0x0000001fff2f7819 */ /* 0x000fe400000114b4 */
[----:B------:R-:W-:Y:S02]  /*50d0*/  IADD3.X R115, PT, PT, R115, UR19, RZ, P4, !PT ;  /* 0x0000001373737c10 */ /* 0x000fe4000a7fe4ff */
[----:B------:R-:W-:Y:S02]  /*50e0*/  IADD3.X R117, PT, PT, R117, UR19, RZ, P5, !PT ;  /* 0x0000001375757c10 */ /* 0x000fe4000affe4ff */
[----:B------:R-:W-:-:S02]  /*50f0*/  IADD3.X R127, PT, PT, R127, UR19, RZ, P6, !PT ;  /* 0x000000137f7f7c10 */ /* 0x000fc4000b7fe4ff */
[----:B------:R-:W-:Y:S02]  /*5100*/  IADD3 R118, P4, PT, R118, UR18, RZ ;  /* 0x0000001276767c10 */ /* 0x000fe4000ff9e0ff */
[----:B------:R-:W-:Y:S02]  /*5110*/  IADD3 R120, P5, PT, R120, UR18, RZ ;  /* 0x0000001278787c10 */ /* 0x000fe4000ffbe0ff */
[----:B------:R-:W-:Y:S02]  /*5120*/  IADD3 R128, P6, PT, R128, UR18, RZ ;  /* 0x0000001280807c10 */ /* 0x000fe4000ffde0ff */
[----:B------:R-:W-:Y:S02]  /*5130*/  LEA.HI R180, R47, R180, RZ, 0x5 ;  /* 0x000000b42fb47211 */ /* 0x000fe400078f28ff */
[----:B------:R-:W-:Y:S02]  /*5140*/  SHF.R.S32.HI R58, RZ, 0x1f, R151 ;  /* 0x0000001fff3a7819 */ /* 0x000fe40000011497 */
[----:B------:R-:W-:-:S02]  /*5150*/  SHF.R.S32.HI R55, RZ, 0x1f, R182 ;  /* 0x0000001fff377819 */ /* 0x000fc400000114b6 */
[----:B------:R-:W-:Y:S02]  /*5160*/  SHF.R.S32.HI R48, RZ, 0x1f, R193 ;  /* 0x0000001fff307819 */ /* 0x000fe400000114c1 */
[----:B------:R-:W-:Y:S02]  /*5170*/  SHF.R.S32.HI R138, RZ, 0x1f, R45 ;  /* 0x0000001fff8a7819 */ /* 0x000fe4000001142d */
[----:B------:R-:W-:Y:S02]  /*5180*/  IADD3.X R121, PT, PT, R121, UR19, RZ, P4, !PT ;  /* 0x0000001379797c10 */ /* 0x000fe4000a7fe4ff */
[----:B------:R-:W-:Y:S02]  /*5190*/  IADD3.X R123, PT, PT, R123, UR19, RZ, P5, !PT ;  /* 0x000000137b7b7c10 */ /* 0x000fe4000affe4ff */
[----:B------:R-:W-:Y:S02]  /*51a0*/  IADD3.X R129, PT, PT, R59, UR19, RZ, P6, !PT ;  /* 0x000000133b817c10 */ /* 0x000fe4000b7fe4ff */
[----:B------:R-:W-:-:S02]  /*51b0*/  SHF.R.S32.HI R50, RZ, 0x1f, R189 ;  /* 0x0000001fff327819 */ /* 0x000fc400000114bd */
[----:B------:R-:W-:Y:S02]  /*51c0*/  LEA.HI.X R58, R151, R60, R58, 0x2, P2 ;  /* 0x0000003c973a7211 */ /* 0x000fe400010f143a */
[----:B------:R-:W-:Y:S02]  /*51d0*/  IADD3 R124, P4, PT, R124, UR18, RZ ;  /* 0x000000127c7c7c10 */ /* 0x000fe4000ff9e0ff */
[----:B------:R-:W-:Y:S02]  /*51e0*/  IADD3 R126, P5, PT, R126, UR18, RZ ;  /* 0x000000127e7e7c10 */ /* 0x000fe4000ffbe0ff */
[----:B------:R-:W-:Y:S02]  /*51f0*/  IADD3 R132, P6, PT, R132, UR18, RZ ;  /* 0x0000001284847c10 */ /* 0x000fe4000ffde0ff */
[----:B------:R-:W-:Y:S02]  /*5200*/  SHF.R.S32.HI R180, RZ, 0x5, R180 ;  /* 0x00000005ffb47819 */ /* 0x000fe400000114b4 */
[----:B------:R-:W-:-:S02]  /*5210*/  SHF.L.U64.HI R55, R182, 0x2, R55 ;  /* 0x00000002b6377819 */ /* 0x000fc40000010237 */
[----:B------:R-:W-:Y:S01]  /*5220*/  LEA R134, P2, R44, R147, 0x3 ;  /* 0x000000932c867211 */ /* 0x000fe200078418ff */
[----:B------:R-:W-:Y:S01]  /*5230*/  VIADD R147, R180, 0xfffffffe ;  /* 0xfffffffeb4937836 */ /* 0x000fe20000000000 */
[----:B------:R-:W-:Y:S02]  /*5240*/  SHF.R.S32.HI R57, RZ, 0x1f, R44 ;  /* 0x0000001fff397819 */ /* 0x000fe4000001142c */
[----:B------:R-:W-:Y:S02]  /*5250*/  SHF.L.U64.HI R47, R193, 0x2, R48 ;  /* 0x00000002c12f7819 */ /* 0x000fe40000010230 */
[----:B------:R-:W-:Y:S02]  /*5260*/  SHF.L.U64.HI R138, R45, 0x2, R138 ;  /* 0x000000022d8a7819 */ /* 0x000fe4000001028a */
[----:B------:R-:W-:Y:S02]  /*5270*/  SHF.L.U64.HI R48, R189, 0x2, R50 ;  /* 0x00000002bd307819 */ /* 0x000fe40000010232 */
[----:B------:R-:W-:-:S02]  /*5280*/  IADD3.X R131, PT, PT, R131, UR19, RZ, P4, !PT ;  /* 0x0000001383837c10 */ /* 0x000fc4000a7fe4ff */
[----:B------:R-:W-:Y:S02]  /*5290*/  IADD3.X R133, PT, PT, R58, UR19, RZ, P5, !PT ;  /* 0x000000133a857c10 */ /* 0x000fe4000affe4ff */
[----:B------:R-:W-:Y:S02]  /*52a0*/  IADD3.X R45, PT, PT, R148, UR19, RZ, P6, !PT ;  /* 0x00000013942d7c10 */ /* 0x000fe4000b7fe4ff */
[----:B------:R-:W-:Y:S02]  /*52b0*/  VIMNMX R149, PT, PT, R180, 0x2, !PT ;  /* 0x00000002b4957848 */ /* 0x000fe40007fe0100 */
[----:B------:R-:W-:Y:S02]  /*52c0*/  SHF.R.S32.HI R50, RZ, 0x1f, R185 ;  /* 0x0000001fff327819 */ /* 0x000fe400000114b9 */
[----:B------:R-:W-:Y:S01]  /*52d0*/  IADD3 R134, P4, PT, R134, UR16, RZ ;  /* 0x0000001086867c10 */ /* 0x000fe2000ff9e0ff */
[----:B------:R-:W-:Y:S01]  /*52e0*/  VIADD R149, R149, 0xffffffff ;  /* 0xffffffff95957836 */ /* 0x000fe20000000000 */
[----:B------:R-:W-:Y:S01]  /*52f0*/  IADD3 R130, P5, PT, R130, UR18, RZ ;  /* 0x0000001282827c10 */ /* 0x000fe2000ffbe0ff */
[----:B------:R-:W-:Y:S01]  /*5300*/  UMOV UR18, 0x1 ;  /* 0x0000000100127882 */ /* 0x000fe20000000000 */
[----:B------:R-:W-:-:S02]  /*5310*/  LEA.HI.X R55, R44, R55, R57, 0x3, P2 ;  /* 0x000000372c377211 */ /* 0x000fc400010f1c39 */
[----:B------:R-:W-:Y:S02]  /*5320*/  SHF.R.S32.HI R142, RZ, 0x1f, R13 ;  /* 0x0000001fff8e7819 */ /* 0x000fe4000001140d */
[----:B------:R-:W-:Y:S02]  /*5330*/  SHF.R.S32.HI R144, RZ, 0x1f, R11 ;  /* 0x0000001fff907819 */ /* 0x000fe4000001140b */
[----:B------:R-:W-:Y:S02]  /*5340*/  SHF.R.S32.HI R148, RZ, 0x1f, R9 ;  /* 0x0000001fff947819 */ /* 0x000fe40000011409 */
[----:B------:R-:W-:Y:S02]  /*5350*/  SHF.R.S32.HI R150, RZ, 0x1f, R7 ;  /* 0x0000001fff967819 */ /* 0x000fe40000011407 */
[----:B------:R-:W-:Y:S02]  /*5360*/  SHF.R.S32.HI R152, RZ, 0x1f, R5 ;  /* 0x0000001fff987819 */ /* 0x000fe40000011405 */
[C---:B------:R-:W-:Y:S01]  /*5370*/  SHF.L.U64.HI R46, R125.reuse, 0x2, R54 ;  /* 0x000000027d2e7819 */ /* 0x040fe20000010236 */
[----:B------:R-:W-:Y:S01]  /*5380*/  IMAD.SHL.U32 R125, R125, 0x4, RZ ;  /* 0x000000047d7d7824 */ /* 0x000fe200078e00ff */
[----:B------:R-:W-:Y:S01]  /*5390*/  SHF.L.U64.HI R50, R185, 0x2, R50 ;  /* 0x00000002b9327819 */ /* 0x000fe20000010232 */
[----:B------:R-:W-:Y:S01]  /*53a0*/  IMAD.MOV.U32 R54, RZ, RZ, RZ ;  /* 0x000000ffff367224 */ /* 0x000fe200078e00ff */
[----:B------:R-:W-:-:S02]  /*53b0*/  IADD3.X R143, PT, PT, R56, UR19, RZ, P5, !PT ;  /* 0x00000013388f7c10 */ /* 0x000fc4000affe4ff */
[----:B------:R-:W-:Y:S02]  /*53c0*/  IADD3.X R135, PT, PT, R55, UR17, RZ, P4, !PT ;  /* 0x0000001137877c10 */ /* 0x000fe4000a7fe4ff */
[----:B------:R-:W-:Y:S02]  /*53d0*/  SHF.L.U64.HI R140, R44, 0x2, R57 ;  /* 0x000000022c8c7819 */ /* 0x000fe40000010239 */
[----:B------:R-:W-:Y:S02]  /*53e0*/  SHF.L.U64.HI R142, R13, 0x2, R142 ;  /* 0x000000020d8e7819 */ /* 0x000fe4000001028e */
[----:B------:R-:W-:Y:S02]  /*53f0*/  SHF.L.U64.HI R144, R11, 0x2, R144 ;  /* 0x000000020b907819 */ /* 0x000fe40000010290 */
[----:B------:R-:W-:Y:S02]  /*5400*/  SHF.L.U64.HI R148, R9, 0x2, R148 ;  /* 0x0000000209947819 */ /* 0x000fe40000010294 */
[----:B------:R-:W-:-:S02]  /*5410*/  SHF.L.U64.HI R150, R7, 0x2, R150 ;  /* 0x0000000207967819 */ /* 0x000fc40000010296 */
[----:B------:R-:W-:-:S07]  /*5420*/  SHF.L.U64.HI R152, R5, 0x2, R152 ;  /* 0x0000000205987819 */ /* 0x000fce0000010298 */
.L_x_10:
[----:B------:R-:W-:Y:S01]  /*5430*/  UIADD3 UR5, UPT, UPT, UR5, 0x1, URZ ;  /* 0x0000000105057890 */ /* 0x000fe2000fffe0ff */
[----:B------:R-:W-:-:S04]  /*5440*/  DEPBAR.LE SB0, 0x0 ;  /* 0x000080000000791a */ /* 0x000fc80000000000 */
[----:B------:R-:W-:Y:S01]  /*5450*/  ULEA UR12, UR18, UR10, 0x3 ;  /* 0x0000000a120c7291 */ /* 0x000fe2000f8e18ff */
[----:B------:R-:W-:Y:S01]  /*5460*/  IMAD.U32 R54, R54, -0x80000000, RZ ;  /* 0x8000000036367824 */ /* 0x000fe200078e00ff */
[----:B------:R-:W-:Y:S02]  /*5470*/  UISETP.GT.AND UP1, UPT, UR5, 0x1, UPT ;  /* 0x000000010500788c */ /* 0x000fe4000bf24270 */
[----:B------:R-:W-:Y:S02]  /*5480*/  UIADD3 UR12, UPT, UPT, UR12, 0xc000, URZ ;  /* 0x0000c0000c0c7890 */ /* 0x000fe4000fffe0ff */
[----:B------:R-:W-:Y:S01]  /*5490*/  USEL UR5, UR5, URZ, !UP1 ;  /* 0x000000ff05057287 */ /* 0x000fe2000c800000 */
[----:B------:R-:W-:Y:S06]  /*54a0*/  BAR.SYNC.DEFER_BLOCKING 0x0 ;  /* 0x0000000000007b1d */ /* 0x000fec0000010000 */
[----:B------:R-:W-:Y:S05]  /*54b0*/  @P3 BRA `(.L_x_8) ;  /* 0x0000000000a03947 */ /* 0x000fea0003800000 */
[----:B------:R-:W-:Y:S02]  /*54c0*/  ULEA UR8, UR5, UR10, 0xd ;  /* 0x0000000a05087291 */ /* 0x000fe4000f8e68ff */
[----:B------:R-:W-:Y:S02]  /*54d0*/  ULEA UR4, UR5, UR10, 0xe ;  /* 0x0000000a05047291 */ /* 0x000fe4000f8e70ff */
[----:B------:R-:W-:Y:S02]  /*54e0*/  UIADD3 UR8, UPT, UPT, UR8, 0x8000, URZ ;  /* 0x0000800008087890 */ /* 0x000fe4000fffe0ff */
[----:B------:R-:W-:Y:S02]  /*54f0*/  USHF.R.U32.HI UR4, URZ, 0x4, UR4 ;  /* 0x00000004ff047899 */ /* 0x000fe40008011604 */
[----:B------:R-:W-:Y:S02]  /*5500*/  USHF.R.U32.HI UR8, URZ, 0x4, UR8 ;  /* 0x00000004ff087899 */ /* 0x000fe40008011608 */
[----:B------:R-:W-:-:S02]  /*5510*/  USGXT.U32 UR16, UR4, 0xe ;  /* 0x0000000e0410789a */ /* 0x000fc40008000000 */
[----:B------:R-:W-:Y:S02]  /*5520*/  USGXT.U32 UR14, UR8, 0xe ;  /* 0x0000000e080e789a */ /* 0x000fe40008000000 */
[----:B------:R-:W-:Y:S01]  /*5530*/  UIADD3 UR26, UP2, UPT, UR16, 0x2, URZ ;  /* 0x00000002101a7890 */ /* 0x000fe2000ff5e0ff */
[----:B------:R-:W-:Y:S01]  /*5540*/  UMOV UR8, URZ ;  /* 0x000000ff00087c82 */ /* 0x000fe20008000000 */
[----:B------:R-:W-:Y:S01]  /*5550*/  UIADD3 UR24, UP1, UPT, UR14, 0x2, URZ ;  /* 0x000000020e187890 */ /* 0x000fe2000ff3e0ff */
[----:B------:R-:W-:Y:S01]  /*5560*/  UMOV UR4, URZ ;  /* 0x000000ff00047c82 */ /* 0x000fe20008000000 */
[----:B------:R-:W-:Y:S02]  /*5570*/  UIADD3.X UR27, UPT, UPT, UR8, 0x40004040, URZ, UP2, !UPT ;  /* 0x40004040081b7890 */ /* 0x000fe400097fe4ff */
[----:B------:R-:W-:Y:S01]  /*5580*/  UIADD3 UR28, UP3, UPT, UR26, 0x2, URZ ;  /* 0x000000021a1c7890 */ /* 0x000fe2000ff7e0ff */
[----:B------:R-:W-:Y:S01]  /*5590*/  UMOV UR8, UR12 ;  /* 0x0000000c00087c82 */ /* 0x000fe20008000000 */
[----:B------:R-:W-:Y:S01]  /*55a0*/  UMOV UR9, URZ ;  /* 0x000000ff00097c82 */ /* 0x000fe20008000000 */
[----:B------:R-:W-:-:S02]  /*55b0*/  UIADD3.X UR25, UPT, UPT, UR4, 0x40004040, URZ, UP1, !UPT ;  /* 0x4000404004197890 */ /* 0x000fc40008ffe4ff */
[----:B------:R-:W-:Y:S01]  /*55c0*/  UIADD3.X UR29, UPT, UPT, UR27, URZ, URZ, UP3, !UPT ;  /* 0x000000ff1b1d7290 */ /* 0x000fe20009ffe4ff */
[----:B------:R-:W-:Y:S01]  /*55d0*/  UMOV UR4, UR8 ;  /* 0x0000000800047c82 */ /* 0x000fe20008000000 */
[----:B------:R-:W-:Y:S02]  /*55e0*/  UIADD3 UR8, UP1, UPT, UR24, 0x2, URZ ;  /* 0x0000000218087890 */ /* 0x000fe4000ff3e0ff */
[----:B------:R-:W-:Y:S02]  /*55f0*/  UIADD3 UR32, UP2, UPT, UR26, 0x4, URZ ;  /* 0x000000041a207890 */ /* 0x000fe4000ff5e0ff */
[----:B------:R-:W-:Y:S02]  /*5600*/  UIADD3 UR30, UP3, UPT, UR24, 0x4, URZ ;  /* 0x00000004181e7890 */ /* 0x000fe4000ff7e0ff */
[----:B------:R-:W-:Y:S02]  /*5610*/  UIADD3.X UR9, UPT, UPT, UR25, URZ, URZ, UP1, !UPT ;  /* 0x000000ff19097290 */ /* 0x000fe40008ffe4ff */
[----:B------:R-:W-:-:S02]  /*5620*/  UIADD3.X UR33, UPT, UPT, UR27, URZ, URZ, UP2, !UPT ;  /* 0x000000ff1b217290 */ /* 0x000fc400097fe4ff */
[----:B------:R-:W-:Y:S01]  /*5630*/  UIADD3.X UR31, UPT, UPT, UR25, URZ, URZ, UP3, !UPT ;  /* 0x000000ff191f7290 */ /* 0x000fe20009ffe4ff */
[----:B------:R-:W-:Y:S01]  /*5640*/  UMOV UR34, 0x0 ;  /* 0x0000000000227882 */ /* 0x000fe20000000000 */
[----:B------:R-:W-:Y:S01]  /*5650*/  UMOV UR35, 0x4200910 ;  /* 0x0420091000237882 */ /* 0x000fe20000000000 */
[----:B------:R-:W-:Y:S01]  /*5660*/  UMOV UR17, 0x40004040 ;  /* 0x4000404000117882 */ /* 0x000fe20000000000 */
[----:B------:R-:W-:Y:S01]  /*5670*/  UMOV UR15, 0x40004040 ;  /* 0x40004040000f7882 */ /* 0x000fe20000000000 */
[----:B------:R-:W-:Y:S01]  /*5680*/  UMOV UR36, 0x0 ;  /* 0x0000000000247882 */ /* 0x000fe20000000000 */
[----:B------:R-:W-:Y:S01]  /*5690*/  UMOV UR37, 0x4200910 ;  /* 0x0420091000257882 */ /* 0x000fe20000000000 */
[----:B------:R-:W-:Y:S01]  /*56a0*/  UMOV UR38, 0x0 ;  /* 0x0000000000267882 */ /* 0x000fe20000000000 */
[----:B------:R-:W-:Y:S01]  /*56b0*/  UMOV UR39, 0x4200910 ;  /* 0x0420091000277882 */ /* 0x000fe20000000000 */
[----:B------:R1:W-:Y:S01]  /*56c0*/  UTCHMMA gdesc[UR14], gdesc[UR16], tmem[UR22], tmem[UR34], idesc[UR35], UPT ;  /* 0x00ff22100e0075ea */ /* 0x0003e2000b800016 */
[----:B------:R-:W-:Y:S01]  /*56d0*/  UMOV UR40, 0x0 ;  /* 0x0000000000287882 */ /* 0x000fe20000000000 */
[----:B------:R-:W-:Y:S01]  /*56e0*/  UMOV UR41, 0x4200910 ;  /* 0x0420091000297882 */ /* 0x000fe20000000000 */
[----:B------:R1:W-:Y:S01]  /*56f0*/  UTCHMMA gdesc[UR24], gdesc[UR26], tmem[UR22], tmem[UR36], idesc[UR37], UPT ;  /* 0x00ff241a180075ea */ /* 0x0003e2000b800016 */
[----:B------:R1:W-:Y:S01]  /*5700*/  UTCHMMA gdesc[UR8], gdesc[UR28], tmem[UR22], tmem[UR38], idesc[UR39], UPT ;  /* 0x00ff261c080075ea */ /* 0x0003e2000b800016 */
[----:B------:R1:W-:Y:S01]  /*5710*/  UTCHMMA gdesc[UR30], gdesc[UR32], tmem[UR22], tmem[UR40], idesc[UR41], UPT ;  /* 0x00ff28201e0075ea */ /* 0x0003e2000b800016 */
[----:B------:R1:W-:Y:S01]  /*5720*/  UTCBAR [UR4], URZ ;  /* 0x000000ff040073e9 */ /* 0x0003e200080000ff */
[----:B------:R-:W-:Y:S01]  /*5730*/  NOP ;  /* 0x0000000000007918 */ /* 0x000fe20000000000 */
.L_x_8:
[----:B------:R-:W2:Y:S01]  /*5740*/  SYNCS.PHASECHK.TRANS64.TRYWAIT P4, [UR13], R54 ;  /* 0x00000036ff0075a7 */ /* 0x000ea2000808110d */
[----:B------:R-:W-:Y:S01]  /*5750*/  ISETP.LE.AND P2, PT, R147, UR7, PT ;  /* 0x0000000793007c0c */ /* 0x000fe2000bf43270 */
[----:B-1----:R-:W-:Y:S01]  /*5760*/  UMOV UR4, UR6 ;  /* 0x0000000600047c82 */ /* 0x002fe20008000000 */
[----:B--2---:R-:W-:Y:S11]  /*5770*/  @!P4 BRA `(.L_x_9) ;  /* 0x00000034009cc947 */ /* 0x004ff60003800000 */
.L_x_16:
[----:B------:R-:W-:Y:S01]  /*5780*/  BAR.SYNC.DEFER_BLOCKING 0x0 ;  /* 0x0000000000007b1d */ /* 0x000fe20000010000 */
[-C--:B------:R-:W-:Y:S01]  /*5790*/  ISETP.GE.AND P4, PT, R3, R146.reuse, PT ;  /* 0x000000920300720c */ /* 0x080fe20003f86270 */
[----:B------:R-:W-:Y:S01]  /*57a0*/  UIADD3 UR18, UPT, UPT, UR18, 0x1, URZ ;  /* 0x0000000112127890 */ /* 0x000fe2000fffe0ff */
[-C--:B------:R-:W-:Y:S01]  /*57b0*/  ISETP.GE.AND P6, PT, R8, R146.reuse, PT ;  /* 0x000000920800720c */ /* 0x080fe20003fc6270 */
[----:B------:R-:W-:Y:S01]  /*57c0*/  UIADD3 UR7, UPT, UPT, UR7, 0x1, URZ ;  /* 0x0000000107077890 */ /* 0x000fe2000fffe0ff */
[----:B------:R-:W-:Y:S01]  /*57d0*/  SEL R54, RZ, 0x4, P4 ;  /* 0x00000004ff367807 */ /* 0x000fe20002000000 */
[----:B------:R-:W-:Y:S01]  /*57e0*/  UISETP.GT.AND UP1, UPT, UR18, 0x1, UPT ;  /* 0x000000011200788c */ /* 0x000fe2000bf24270 */
[----:B------:R-:W-:Y:S01]  /*57f0*/  ISETP.GE.AND P4, PT, R6, R146, PT ;  /* 0x000000920600720c */ /* 0x000fe20003f86270 */
[----:B------:R-:W-:Y:S01]  /*5800*/  UMOV UR13, UR12 ;  /* 0x0000000c000d7c82 */ /* 0x000fe20008000000 */
[----:B------:R-:W-:Y:S01]  /*5810*/  SEL R54, R54, RZ, !P2 ;  /* 0x000000ff36367207 */ /* 0x000fe20005000000 */
[----:B------:R-:W-:Y:S01]  /*5820*/  USEL UR18, UR18, URZ, !UP1 ;  /* 0x000000ff12127287 */ /* 0x000fe2000c800000 */
[----:B------:R-:W-:-:S02]  /*5830*/  SEL R55, RZ, 0x4, P4 ;  /* 0x00000004ff377807 */ /* 0x000fc40002000000 */
[----:B------:R-:W-:Y:S01]  /*5840*/  ISETP.NE.U32.AND P5, PT, R54, RZ, PT ;  /* 0x000000ff3600720c */ /* 0x000fe20003fa5070 */
[----:B------:R-:W-:Y:S01]  /*5850*/  ULEA UR6, UR18, UR10, 0xd ;  /* 0x0000000a12067291 */ /* 0x000fe2000f8e68ff */
[----:B------:R-:W-:Y:S02]  /*5860*/  LEA R54, P4, R5, R134, 0x2 ;  /* 0x0000008605367211 */ /* 0x000fe400078810ff */
[----:B------:R-:W-:Y:S02]  /*5870*/  SEL R56, R55, RZ, !P2 ;  /* 0x000000ff37387207 */ /* 0x000fe40005000000 */
[----:B------:R-:W-:Y:S01]  /*5880*/  SEL R57, RZ, 0x4, P6 ;  /* 0x00000004ff397807 */ /* 0x000fe20003000000 */
[----:B------:R-:W-:Y:S01]  /*5890*/  IMAD.X R55, R135, 0x1, R152, P4 ;  /* 0x0000000187377824 */ /* 0x000fe200020e0698 */
[----:B------:R-:W-:Y:S01]  /*58a0*/  ISETP.NE.U32.AND P4, PT, R56, RZ, PT ;  /* 0x000000ff3800720c */ /* 0x000fe20003f85070 */
[----:B------:R-:W-:Y:S01]  /*58b0*/  VIADD R61, R25, UR6 ;  /* 0x00000006193d7c36 */ /* 0x000fe20008000000 */
[----:B------:R-:W-:Y:S01]  /*58c0*/  SEL R58, R57, RZ, !P2 ;  /* 0x000000ff393a7207 */ /* 0x000fe20005000000 */
[----:B------:R-:W-:Y:S01]  /*58d0*/  VIADD R63, R30, UR6 ;  /* 0x000000061e3f7c36 */ /* 0x000fe20008000000 */
[----:B------:R-:W-:Y:S01]  /*58e0*/  ISETP.GE.AND P6, PT, R10, R146, PT ;  /* 0x000000920a00720c */ /* 0x000fe20003fc6270 */
[----:B------:R-:W-:Y:S01]  /*58f0*/  VIADD R65, R36, UR6 ;  /* 0x0000000624417c36 */ /* 0x000fe20008000000 */
[----:B------:R-:W-:Y:S01]  /*5900*/  @!PT LDS RZ, [RZ] ;  /* 0x00000000fffff984 */ /* 0x000fe20000000800 */
[----:B------:R-:W-:Y:S01]  /*5910*/  @!PT LDS RZ, [RZ] ;  /* 0x00000000fffff984 */ /* 0x000fe20000000800 */
[----:B------:R-:W-:Y:S01]  /*5920*/  @!PT LDS RZ, [RZ] ;  /* 0x00000000fffff984 */ /* 0x000fe20000000800 */
[----:B------:R1:W-:Y:S01]  /*5930*/  LDGSTS.E [R61+0x8000], desc[UR20][R54.64], P5 ;  /* 0x08000000363d7fae */ /* 0x0003e2000a9a1014 */
[----:B------:R-:W-:Y:S01]  /*5940*/  LEA R56, P5, R7, R134, 0x2 ;  /* 0x0000008607387211 */ /* 0x000fe200078a10ff */
[----:B------:R-:W-:Y:S01]  /*5950*/  VIADD R67, R40, UR6 ;  /* 0x0000000628437c36 */ /* 0x000fe20008000000 */
[----:B------:R-:W-:Y:S01]  /*5960*/  SEL R59, RZ, 0x4, P6 ;  /* 0x00000004ff3b7807 */ /* 0x000fe20003000000 */
[----:B------:R-:W-:Y:S01]  /*5970*/  VIADD R71, R43, UR6 ;  /* 0x000000062b477c36 */ /* 0x000fe20008000000 */
[----:B------:R-:W-:Y:S01]  /*5980*/  ISETP.GE.AND P6, PT, R12, R146, PT ;  /* 0x000000920c00720c */ /* 0x000fe20003fc6270 */
[----:B------:R-:W-:Y:S01]  /*5990*/  IMAD.X R57, R135, 0x1, R150, P5 ;  /* 0x0000000187397824 */ /* 0x000fe200028e0696 */
[----:B------:R-:W-:-:S02]  /*59a0*/  ISETP.NE.U32.AND P5, PT, R58, RZ, PT ;  /* 0x000000ff3a00720c */ /* 0x000fc40003fa5070 */
[----:B------:R-:W-:Y:S02]  /*59b0*/  SEL R60, R59, RZ, !P2 ;  /* 0x000000ff3b3c7207 */ /* 0x000fe40005000000 */
[----:B------:R2:W-:Y:S01]  /*59c0*/  LDGSTS.E [R61+0x8008], desc[UR20][R56.64], P4 ;  /* 0x08008000383d7fae */ /* 0x0005e2000a1a1014 */
[-C--:B------:R-:W-:Y:S02]  /*59d0*/  LEA R58, P4, R9, R134.reuse, 0x2 ;  /* 0x00000086093a7211 */ /* 0x080fe400078810ff */
[----:B-1----:R-:W-:Y:S02]  /*59e0*/  SEL R55, RZ, 0x4, P6 ;  /* 0x00000004ff377807 */ /* 0x002fe40003000000 */
[----:B------:R-:W-:Y:S01]  /*59f0*/  LEA R54, P6, R11, R134, 0x2 ;  /* 0x000000860b367211 */ /* 0x000fe200078c10ff */
[----:B------:R-:W-:Y:S01]  /*5a00*/  IMAD.X R59, R135, 0x1, R148, P4 ;  /* 0x00000001873b7824 */ /* 0x000fe200020e0694 */
[----:B------:R-:W-:-:S04]  /*5a10*/  ISETP.NE.U32.AND P4, PT, R60, RZ, PT ;  /* 0x000000ff3c00720c */ /* 0x000fc80003f85070 */
[----:B------:R1:W-:Y:S01]  /*5a20*/  LDGSTS.E [R63+0x8000], desc[UR20][R58.64], P5 ;  /* 0x080000003a3f7fae */ /* 0x0003e2000a9a1014 */
[----:B--2---:R-:W-:Y:S01]  /*5a30*/  SEL R56, R55, RZ, !P2 ;  /* 0x000000ff37387207 */ /* 0x004fe20005000000 */
[----:B------:R-:W-:Y:S01]  /*5a40*/  IMAD.X R55, R135, 0x1, R144, P6 ;  /* 0x0000000187377824 */ /* 0x000fe200030e0690 */
[----:B------:R-:W-:Y:S01]  /*5a50*/  ISETP.GE.AND P5, PT, R23, R146, PT ;  /* 0x000000921700720c */ /* 0x000fe20003fa6270 */
[----:B------:R-:W-:Y:S01]  /*5a60*/  VIADD R61, R31, UR6 ;  /* 0x000000061f3d7c36 */ /* 0x000fe20008000000 */
[----:B------:R-:W-:Y:S02]  /*5a70*/  ISETP.NE.U32.AND P6, PT, R56, RZ, PT ;  /* 0x000000ff3800720c */ /* 0x000fe40003fc5070 */
[----:B------:R-:W-:Y:S02]  /*5a80*/  SEL R57, RZ, 0x4, P5 ;  /* 0x00000004ff397807 */ /* 0x000fe40002800000 */
[----:B------:R-:W-:Y:S01]  /*5a90*/  LEA R56, P5, R13, R134, 0x2 ;  /* 0x000000860d387211 */ /* 0x000fe200078a10ff */
[----:B------:R2:W-:Y:S01]  /*5aa0*/  LDGSTS.E [R63+0x8008], desc[UR20][R54.64], P4 ;  /* 0x08008000363f7fae */ /* 0x0005e2000a1a1014 */
[----:B------:R-:W-:-:S02]  /*5ab0*/  SEL R60, R57, RZ, !P2 ;  /* 0x000000ff393c7207 */ /* 0x000fc40005000000 */
[----:B------:R-:W-:Y:S01]  /*5ac0*/  ISETP.GE.AND P4, PT, R26, R146, PT ;  /* 0x000000921a00720c */ /* 0x000fe20003f86270 */
[----:B------:R-:W-:Y:S01]  /*5ad0*/  IMAD.X R57, R135, 0x1, R142, P5 ;  /* 0x0000000187397824 */ /* 0x000fe200028e068e */
[----:B------:R-:W-:Y:S02]  /*5ae0*/  ISETP.NE.U32.AND P5, PT, R60, RZ, PT ;  /* 0x000000ff3c00720c */ /* 0x000fe40003fa5070 */
[----:B-1----:R-:W-:Y:S02]  /*5af0*/  SEL R59, RZ, 0x4, P4 ;  /* 0x00000004ff3b7807 */ /* 0x002fe40002000000 */
[----:B------:R1:W-:Y:S01]  /*5b00*/  LDGSTS.E [R61+0x8000], desc[UR20][R56.64], P6 ;  /* 0x08000000383d7fae */ /* 0x0003e2000b1a1014 */
[----:B------:R-:W-:Y:S02]  /*5b10*/  IADD3 R58, P6, PT, R16, R134, RZ ;  /* 0x00000086103a7210 */ /* 0x000fe40007fde0ff */
[----:B------:R-:W-:Y:S01]  /*5b20*/  ISETP.GE.AND P4, PT, R27, R146, PT ;  /* 0x000000921b00720c */ /* 0x000fe20003f86270 */
[----:B--2---:R-:W-:Y:S01]  /*5b30*/  VIADD R63, R34, UR6 ;  /* 0x00000006223f7c36 */ /* 0x004fe20008000000 */
[----:B------:R-:W-:Y:S01]  /*5b40*/  SEL R54, R59, RZ, !P2 ;  /* 0x000000ff3b367207 */ /* 0x000fe20005000000 */
[----:B------:R-:W-:Y:S01]  /*5b50*/  IMAD.X R59, R135, 0x1, R47, P6 ;  /* 0x00000001873b7824 */ /* 0x000fe200030e062f */
[----:B------:R-:W-:-:S02]  /*5b60*/  SEL R55, RZ, 0x4, P4 ;  /* 0x00000004ff377807 */ /* 0x000fc40002000000 */
[----:B------:R-:W-:Y:S02]  /*5b70*/  ISETP.NE.U32.AND P4, PT, R54, RZ, PT ;  /* 0x000000ff3600720c */ /* 0x000fe40003f85070 */
[----:B------:R-:W-:Y:S01]  /*5b80*/  IADD3 R54, P6, PT, R17, R134, RZ ;  /* 0x0000008611367210 */ /* 0x000fe20007fde0ff */
[----:B------:R2:W-:Y:S01]  /*5b90*/  LDGSTS.E [R61+0x8008], desc[UR20][R58.64], P5 ;  /* 0x080080003a3d7fae */ /* 0x0005e2000a9a1014 */
[----:B------:R-:W-:Y:S02]  /*5ba0*/  SEL R60, R55, RZ, !P2 ;  /* 0x000000ff373c7207 */ /* 0x000fe40005000000 */
[----:B------:R-:W-:Y:S01]  /*5bb0*/  ISETP.GE.AND P5, PT, R28, R146, PT ;  /* 0x000000921c00720c */ /* 0x000fe20003fa6270 */
[----:B------:R-:W-:Y:S01]  /*5bc0*/  IMAD.X R55, R135, 0x1, R48, P6 ;  /* 0x0000000187377824 */ /* 0x000fe200030e0630 */
[----:B------:R-:W-:Y:S02]  /*5bd0*/  ISETP.NE.U32.AND P6, PT, R60, RZ, PT ;  /* 0x000000ff3c00720c */ /* 0x000fe40003fc5070 */
[----:B-1----:R-:W-:-:S02]  /*5be0*/  SEL R57, RZ, 0x4, P5 ;  /* 0x00000004ff397807 */ /* 0x002fc40002800000 */
[----:B------:R-:W-:Y:S01]  /*5bf0*/  IADD3 R56, P5, PT, R18, R134, RZ ;  /* 0x0000008612387210 */ /* 0x000fe20007fbe0ff */
[----:B------:R1:W-:Y:S01]  /*5c00*/  LDGSTS.E [R63+0x8000], desc[UR20][R54.64], P4 ;  /* 0x08000000363f7fae */ /* 0x0003e2000a1a1014 */
[----:B------:R-:W-:-:S03]  /*5c10*/  SEL R60, R57, RZ, !P2 ;  /* 0x000000ff393c7207 */ /* 0x000fc60005000000 */
[----:B------:R-:W-:Y:S01]  /*5c20*/  IMAD.X R57, R135, 0x1, R49, P5 ;  /* 0x0000000187397824 */ /* 0x000fe200028e0631 */
[----:B--2---:R-:W-:Y:S02]  /*5c30*/  IADD3 R58, P5, PT, R19, R134, RZ ;  /* 0x00000086133a7210 */ /* 0x004fe40007fbe0ff */
[----:B------:R-:W-:Y:S02]  /*5c40*/  ISETP.NE.U32.AND P4, PT, R60, RZ, PT ;  /* 0x000000ff3c00720c */ /* 0x000fe40003f85070 */
[----:B------:R2:W-:Y:S01]  /*5c50*/  LDGSTS.E [R63+0x8008], desc[UR20][R56.64], P6 ;  /* 0x08008000383f7fae */ /* 0x0005e2000b1a1014 */
[-C--:B------:R-:W-:Y:S01]  /*5c60*/  ISETP.GE.AND P6, PT, R29, R146.reuse, PT ;  /* 0x000000921d00720c */ /* 0x080fe20003fc6270 */
[----:B------:R-:W-:Y:S01]  /*5c70*/  IMAD.X R59, R135, 0x1, R50, P5 ;  /* 0x00000001873b7824 */ /* 0x000fe200028e0632 */
[----:B------:R-:W-:Y:S02]  /*5c80*/  ISETP.GE.AND P5, PT, R32, R146, PT ;  /* 0x000000922000720c */ /* 0x000fe40003fa6270 */
[----:B------:R-:W-:-:S02]  /*5c90*/  SEL R60, RZ, 0x4, P6 ;  /* 0x00000004ff3c7807 */ /* 0x000fc40003000000 */
[----:B------:R-:W-:Y:S02]  /*5ca0*/  SEL R62, RZ, 0x4, P5 ;  /* 0x00000004ff3e7807 */ /* 0x000fe40002800000 */
[----:B------:R-:W-:Y:S02]  /*5cb0*/  SEL R61, R60, RZ, !P2 ;  /* 0x000000ff3c3d7207 */ /* 0x000fe40005000000 */
[-C--:B------:R-:W-:Y:S01]  /*5cc0*/  IADD3 R60, P6, PT, R20, R134.reuse, RZ ;  /* 0x00000086143c7210 */ /* 0x080fe20007fde0ff */
[----:B------:R3:W-:Y:S01]  /*5cd0*/  LDGSTS.E [R65+0x8000], desc[UR20][R58.64], P4 ;  /* 0x080000003a417fae */ /* 0x0007e2000a1a1014 */
[----:B------:R-:W-:Y:S02]  /*5ce0*/  ISETP.NE.U32.AND P5, PT, R61, RZ, PT ;  /* 0x000000ff3d00720c */ /* 0x000fe40003fa5070 */
[----:B-1----:R-:W-:Y:S01]  /*5cf0*/  IADD3 R54, P4, PT, R21, R134, RZ ;  /* 0x0000008615367210 */ /* 0x002fe20007f9e0ff */
[----:B------:R-:W-:Y:S01]  /*5d00*/  IMAD.X R61, R135, 0x1, R51, P6 ;  /* 0x00000001873d7824 */ /* 0x000fe200030e0633 */
[----:B------:R-:W-:-:S02]  /*5d10*/  ISETP.GE.AND P6, PT, R33, R146, PT ;  /* 0x000000922100720c */ /* 0x000fc40003fc6270 */
[----:B------:R-:W-:Y:S01]  /*5d20*/  SEL R62, R62, RZ, !P2 ;  /* 0x000000ff3e3e7207 */ /* 0x000fe20005000000 */
[----:B------:R-:W-:Y:S01]  /*5d30*/  IMAD.X R55, R135, 0x1, R52, P4 ;  /* 0x0000000187377824 */ /* 0x000fe200020e0634 */
[----:B--2---:R-:W-:Y:S02]  /*5d40*/  SEL R56, RZ, 0x4, P6 ;  /* 0x00000004ff387807 */ /* 0x004fe40003000000 */
[----:B------:R-:W-:Y:S01]  /*5d50*/  ISETP.NE.U32.AND P4, PT, R62, RZ, PT ;  /* 0x000000ff3e00720c */ /* 0x000fe20003f85070 */
[----:B---3--:R-:W-:Y:S01]  /*5d60*/  VIADD R59, R38, UR6 ;  /* 0x00000006263b7c36 */ /* 0x008fe20008000000 */
[----:B------:R-:W-:Y:S01]  /*5d70*/  SEL R56, R56, RZ, !P2 ;  /* 0x000000ff38387207 */ /* 0x000fe20005000000 */
[----:B------:R-:W-:Y:S01]  /*5d80*/  LDGSTS.E [R65+0x8008], desc[UR20][R60.64], P5 ;  /* 0x080080003c417fae */ /* 0x000fe2000a9a1014 */
[----:B------:R-:W-:Y:S02]  /*5d90*/  ULEA UR6, UR18, UR10, 0xe ;  /* 0x0000000a12067291 */ /* 0x000fe4000f8e70ff */
[----:B------:R-:W-:-:S02]  /*5da0*/  ISETP.NE.U32.AND P5, PT, R56, RZ, PT ;  /* 0x000000ff3800720c */ /* 0x000fc40003fa5070 */
[----:B------:R-:W-:Y:S02]  /*5db0*/  IADD3 R56, P6, PT, R22, R134, RZ ;  /* 0x0000008616387210 */ /* 0x000fe40007fde0ff */
[----:B------:R-:W-:Y:S02]  /*5dc0*/  VIADD R151, R24, UR6 ;  /* 0x0000000618977c36 */ /* 0x000fe40008000000 */
[----:B------:R-:W-:Y:S01]  /*5dd0*/  VIADD R153, R42, UR6 ;  /* 0x000000062a997c36 */ /* 0x000fe20008000000 */
[----:B------:R1:W-:Y:S01]  /*5de0*/  LDGSTS.E [R59+0x8000], desc[UR20][R54.64], P4 ;  /* 0x08000000363b7fae */ /* 0x0003e2000a1a1014 */
[----:B------:R-:W-:Y:S01]  /*5df0*/  IMAD.X R57, R135, 0x1, R53, P6 ;  /* 0x0000000187397824 */ /* 0x000fe200030e0635 */
[-C--:B------:R-:W-:Y:S01]  /*5e00*/  ISETP.GE.AND P4, PT, R35, R146.reuse, PT ;  /* 0x000000922300720c */ /* 0x080fe20003f86270 */
[----:B------:R-:W-:Y:S01]  /*5e10*/  USEL UR6, URZ, 0x1, !UP1 ;  /* 0x00000001ff067887 */ /* 0x000fe2000c800000 */
[-C--:B------:R-:W-:Y:S02]  /*5e20*/  ISETP.GE.AND P6, PT, R37, R146.reuse, PT ;  /* 0x000000922500720c */ /* 0x080fe40003fc6270 */
[----:B------:R2:W-:Y:S01]  /*5e30*/  LDGSTS.E [R59+0x8008], desc[UR20][R56.64], P5 ;  /* 0x08008000383b7fae */ /* 0x0005e2000a9a1014 */
[----:B------:R-:W-:Y:S01]  /*5e40*/  ISETP.GE.AND P5, PT, R39, R146, PT ;  /* 0x000000922700720c */ /* 0x000fe20003fa6270 */
[----:B------:R-:W-:Y:S01]  /*5e50*/  ULOP3.LUT UR6, UR4, UR6, URZ, 0x3c, !UPT ;  /* 0x0000000604067292 */ /* 0x000fe2000f8e3cff */
[----:B------:R-:W-:-:S02]  /*5e60*/  SEL R58, RZ, 0x4, P4 ;  /* 0x00000004ff3a7807 */ /* 0x000fc40002000000 */
[----:B------:R-:W-:Y:S02]  /*5e70*/  SEL R62, RZ, 0x4, P6 ;  /* 0x00000004ff3e7807 */ /* 0x000fe40003000000 */
[----:B-1----:R-:W-:Y:S02]  /*5e80*/  SEL R54, RZ, 0x4, P5 ;  /* 0x00000004ff367807 */ /* 0x002fe40002800000 */
[-C--:B------:R-:W-:Y:S02]  /*5e90*/  ISETP.GE.AND P4, PT, R41, R146.reuse, PT ;  /* 0x000000922900720c */ /* 0x080fe40003f86270 */
[----:B------:R-:W-:Y:S01]  /*5ea0*/  SEL R58, R58, RZ, !P2 ;  /* 0x000000ff3a3a7207 */ /* 0x000fe20005000000 */
[----:B--2---:R-:W-:Y:S01]  /*5eb0*/  IMAD.MOV.U32 R56, RZ, RZ, R134 ;  /* 0x000000ffff387224 */ /* 0x004fe200078e0086 */
[----:B------:R-:W-:Y:S01]  /*5ec0*/  SEL R62, R62, RZ, !P2 ;  /* 0x000000ff3e3e7207 */ /* 0x000fe20005000000 */
[----:B------:R-:W-:Y:S01]  /*5ed0*/  IMAD.MOV.U32 R57, RZ, RZ, R135 ;  /* 0x000000ffff397224 */ /* 0x000fe200078e0087 */
[----:B------:R-:W-:Y:S01]  /*5ee0*/  ISETP.GE.AND P5, PT, R14, R146, PT ;  /* 0x000000920e00720c */ /* 0x000fe20003fa6270 */
[----:B------:R-:W-:Y:S01]  /*5ef0*/  VIADD R146, R146, 0xffffffe0 ;  /* 0xffffffe092927836 */ /* 0x000fe20000000000 */
[----:B------:R-:W-:Y:S01]  /*5f00*/  SEL R54, R54, RZ, !P2 ;  /* 0x000000ff36367207 */ /* 0x000fe20005000000 */
[----:B------:R-:W-:Y:S01]  /*5f10*/  IMAD.WIDE R60, R141, 0x4, R56 ;  /* 0x000000048d3c7825 */ /* 0x000fe200078e0238 */
[----:B------:R-:W-:-:S02]  /*5f20*/  SEL R55, RZ, 0x4, P4 ;  /* 0x00000004ff377807 */ /* 0x000fc40002000000 */
[----:B------:R-:W-:Y:S01]  /*5f30*/  ISETP.NE.U32.AND P6, PT, R58, RZ, PT ;  /* 0x000000ff3a00720c */ /* 0x000fe20003fc5070 */
[--C-:B------:R-:W-:Y:S01]  /*5f40*/  IMAD.WIDE R58, R145, 0x4, R56.reuse ;  /* 0x00000004913a7825 */ /* 0x100fe200078e0238 */
[----:B------:R-:W-:Y:S02]  /*5f50*/  ISETP.NE.U32.AND P4, PT, R62, RZ, PT ;  /* 0x000000ff3e00720c */ /* 0x000fe40003f85070 */
[----:B------:R-:W-:Y:S01]  /*5f60*/  SEL R62, RZ, 0x4, P5 ;  /* 0x00000004ff3e7807 */ /* 0x000fe20002800000 */
[----:B------:R-:W-:Y:S01]  /*5f70*/  IMAD.WIDE R64, R137, 0x4, R56 ;  /* 0x0000000489407825 */ /* 0x000fe200078e0238 */
[----:B------:R-:W-:Y:S02]  /*5f80*/  ISETP.NE.U32.AND P5, PT, R54, RZ, PT ;  /* 0x000000ff3600720c */ /* 0x000fe40003fa5070 */
[----:B------:R-:W-:Y:S02]  /*5f90*/  SEL R62, R62, RZ, !P2 ;  /* 0x000000ff3e3e7207 */ /* 0x000fe40005000000 */
[----:B------:R-:W-:-:S02]  /*5fa0*/  SEL R55, R55, RZ, !P2 ;  /* 0x000000ff37377207 */ /* 0x000fc40005000000 */
[----:B------:R-:W-:Y:S01]  /*5fb0*/  ISETP.NE.U32.AND P2, PT, R62, RZ, PT ;  /* 0x000000ff3e00720c */ /* 0x000fe20003f45070 */
[----:B------:R-:W-:Y:S01]  /*5fc0*/  IMAD.WIDE R62, R139, 0x4, R56 ;  /* 0x000000048b3e7825 */ /* 0x000fe200078e0238 */
[----:B------:R1:W-:Y:S01]  /*5fd0*/  LDGSTS.E [R67+0x8000], desc[UR20][R58.64], P6 ;  /* 0x080000003a437fae */ /* 0x0003e2000b1a1014 */
[----:B------:R-:W-:-:S03]  /*5fe0*/  ISETP.NE.U32.AND P6, PT, R55, RZ, PT ;  /* 0x000000ff3700720c */ /* 0x000fc60003fc5070 */
[----:B------:R2:W-:Y:S01]  /*5ff0*/  LDGSTS.E [R67+0x8008], desc[UR20][R60.64], P4 ;  /* 0x080080003c437fae */ /* 0x0005e2000a1a1014 */
[----:B------:R-:W-:-:S03]  /*6000*/  IADD3 R54, P4, PT, R15, R132, RZ ;  /* 0x000000840f367210 */ /* 0x000fc60007f9e0ff */
[----:B------:R3:W-:Y:S01]  /*6010*/  LDGSTS.E [R71+0x8000], desc[UR20][R62.64], P5 ;  /* 0x080000003e477fae */ /* 0x0007e2000a9a1014 */
[----:B------:R-:W-:Y:S01]  /*6020*/  IADD3 R56, P5, PT, R15, R128, RZ ;  /* 0x000000800f387210 */ /* 0x000fe20007fbe0ff */
[----:B------:R-:W-:Y:S01]  /*6030*/  IMAD.X R55, R45, 0x1, R138, P4 ;  /* 0x000000012d377824 */ /* 0x000fe200020e068a */
[----:B-1----:R-:W-:-:S03]  /*6040*/  IADD3 R58, P4, PT, R15, R124, RZ ;  /* 0x0000007c0f3a7210 */ /* 0x002fc60007f9e0ff */
[--C-:B------:R-:W-:Y:S01]  /*6050*/  IMAD.X R57, R129, 0x1, R138.reuse, P5 ;  /* 0x0000000181397824 */ /* 0x100fe200028e068a */
[----:B------:R1:W-:Y:S01]  /*6060*/  LDGSTS.E [R71+0x8008], desc[UR20][R64.64], P6 ;  /* 0x0800800040477fae */ /* 0x0003e2000b1a1014 */
[----:B--2---:R-:W-:Y:S01]  /*6070*/  IADD3 R60, P5, PT, R15, R120, RZ ;  /* 0x000000780f3c7210 */ /* 0x004fe20007fbe0ff */
[--C-:B------:R-:W-:Y:S02]  /*6080*/  IMAD.X R59, R131, 0x1, R138.reuse, P4 ;  /* 0x00000001833b7824 */ /* 0x100fe400020e068a */
[----:B------:R-:W0:Y:S01]  /*6090*/  LDGDEPBAR ;  /* 0x00000000000079af */ /* 0x000e220000000000 */
[----:B---3--:R-:W-:Y:S01]  /*60a0*/  IADD3 R62, P4, PT, R15, R116, RZ ;  /* 0x000000740f3e7210 */ /* 0x008fe20007f9e0ff */
[--C-:B------:R-:W-:Y:S02]  /*60b0*/  IMAD.X R61, R123, 0x1, R138.reuse, P5 ;  /* 0x000000017b3d7824 */ /* 0x100fe400028e068a */
[----:B------:R2:W-:Y:S02]  /*60c0*/  LDGSTS.E [R151], desc[UR20][R54.64], P2 ;  /* 0x0000000036977fae */ /* 0x0005e400091a1014 */
[----:B------:R-:W-:Y:S01]  /*60d0*/  IMAD.X R63, R119, 0x1, R138, P4 ;  /* 0x00000001773f7824 */ /* 0x000fe200020e068a */
[C---:B------:R-:W-:Y:S01]  /*60e0*/  IADD3 R66, P4, PT, R15.reuse, R108, RZ ;  /* 0x0000006c0f427210 */ /* 0x040fe20007f9e0ff */
[----:B------:R3:W-:Y:S01]  /*60f0*/  LDGSTS.E [R151+0x400], desc[UR20][R56.64], P2 ;  /* 0x0040000038977fae */ /* 0x0007e200091a1014 */
[----:B-1----:R-:W-:-:S03]  /*6100*/  IADD3 R64, P5, PT, R15, R112, RZ ;  /* 0x000000700f407210 */ /* 0x002fc60007fbe0ff */
[--C-:B------:R-:W-:Y:S01]  /*6110*/  IMAD.X R67, R111, 0x1, R138.reuse, P4 ;  /* 0x000000016f437824 */ /* 0x100fe200020e068a */
[----:B------:R1:W-:Y:S01]  /*6120*/  LDGSTS.E [R151+0x800], desc[UR20][R58.64], P2 ;  /* 0x008000003a977fae */ /* 0x0003e200091a1014 */
[--C-:B------:R-:W-:Y:S01]  /*6130*/  IMAD.X R65, R115, 0x1, R138.reuse, P5 ;  /* 0x0000000173417824 */ /* 0x100fe200028e068a */
[C---:B--2---:R-:W-:Y:S02]  /*6140*/  IADD3 R54, P5, PT, R15.reuse, R104, RZ ;  /* 0x000000680f367210 */ /* 0x044fe40007fbe0ff */
[----:B------:R2:W-:Y:S01]  /*6150*/  LDGSTS.E [R151+0xc00], desc[UR20][R60.64], P2 ;  /* 0x00c000003c977fae */ /* 0x0005e200091a1014 */
[----:B---3--:R-:W-:Y:S02]  /*6160*/  IADD3 R56, P4, PT, R15, R100, RZ ;  /* 0x000000640f387210 */ /* 0x008fe40007f9e0ff */
[--C-:B------:R-:W-:Y:S01]  /*6170*/  IMAD.X R55, R107, 0x1, R138.reuse, P5 ;  /* 0x000000016b377824 */ /* 0x100fe200028e068a */
[----:B------:R3:W-:Y:S01]  /*6180*/  LDGSTS.E [R151+0x1000], desc[UR20][R62.64], P2 ;  /* 0x010000003e977fae */ /* 0x0007e200091a1014 */
[----:B-1----:R-:W-:Y:S01]  /*6190*/  IADD3 R58, P5, PT, R15, R96, RZ ;  /* 0x000000600f3a7210 */ /* 0x002fe20007fbe0ff */
[----:B------:R-:W-:-:S02]  /*61a0*/  IMAD.X R57, R103, 0x1, R138, P4 ;  /* 0x0000000167397824 */ /* 0x000fc400020e068a */
[----:B------:R1:W-:Y:S01]  /*61b0*/  LDGSTS.E [R151+0x1400], desc[UR20][R64.64], P2 ;  /* 0x0140000040977fae */ /* 0x0003e200091a1014 */
[----:B--2---:R-:W-:Y:S01]  /*61c0*/  IADD3 R60, P4, PT, R15, R92, RZ ;  /* 0x0000005c0f3c7210 */ /* 0x004fe20007f9e0ff */
[--C-:B------:R-:W-:Y:S02]  /*61d0*/  IMAD.X R59, R99, 0x1, R138.reuse, P5 ;  /* 0x00000001633b7824 */ /* 0x100fe400028e068a */
[----:B------:R2:W-:Y:S01]  /*61e0*/  LDGSTS.E [R151+0x1800], desc[UR20][R66.64], P2 ;  /* 0x0180000042977fae */ /* 0x0005e200091a1014 */
[----:B---3--:R-:W-:Y:S01]  /*61f0*/  IADD3 R62, P5, PT, R15, R88, RZ ;  /* 0x000000580f3e7210 */ /* 0x008fe20007fbe0ff */
[--C-:B------:R-:W-:Y:S02]  /*6200*/  IMAD.X R61, R95, 0x1, R138.reuse, P4 ;  /* 0x000000015f3d7824 */ /* 0x100fe400020e068a */
        /* <DEDUP_REMOVED lines=24> */
[----:B------:R2:W-:Y:S02]  /*6390*/  LDGSTS.E [R151+0x3c00], desc[UR20][R56.64], P2 ;  /* 0x03c0000038977fae */ /* 0x0005e400091a1014 */
[----:B------:R-:W-:Y:S01]  /*63a0*/  IMAD.X R65, R121, 0x1, R138, P5 ;  /* 0x0000000179417824 */ /* 0x000fe200028e068a */
[C---:B---3--:R-:W-:Y:S01]  /*63b0*/  IADD3 R66, P5, PT, R15.reuse, R110, RZ ;  /* 0x0000006e0f427210 */ /* 0x048fe20007fbe0ff */
        /* <DEDUP_REMOVED lines=15> */
[----:B------:R-:W-:Y:S01]  /*64b0*/  LDGSTS.E [R153+0x1600], desc[UR20][R66.64], P2 ;  /* 0x0160000042997fae */ /* 0x000fe200091a1014 */
[----:B---3--:R-:W-:Y:S01]  /*64c0*/  IADD3 R64, P4, PT, R15, R90, RZ ;  /* 0x0000005a0f407210 */ /* 0x008fe20007f9e0ff */
[--C-:B------:R-:W-:Y:S01]  /*64d0*/  IMAD.X R63, R97, 0x1, R138.reuse, P5 ;  /* 0x00000001613f7824 */ /* 0x100fe200028e068a */
[C---:B------:R-:W-:Y:S01]  /*64e0*/  IADD3 R70, P5, PT, R15.reuse, R86, RZ ;  /* 0x000000560f467210 */ /* 0x040fe20007fbe0ff */
[----:B------:R2:W-:Y:S01]  /*64f0*/  LDGSTS.E [R153+0x1a00], desc[UR20][R56.64], P2 ;  /* 0x01a0000038997fae */ /* 0x0005e200091a1014 */
[----:B-1----:R-:W-:Y:S01]  /*6500*/  IADD3 R54, P6, PT, R15, R82, RZ ;  /* 0x000000520f367210 */ /* 0x002fe20007fde0ff */
[----:B------:R-:W-:-:S02]  /*6510*/  IMAD.X R65, R93, 0x1, R138, P4 ;  /* 0x000000015d417824 */ /* 0x000fc400020e068a */
[----:B------:R1:W-:Y:S01]  /*6520*/  LDGSTS.E [R153+0x1e00], desc[UR20][R58.64], P2 ;  /* 0x01e000003a997fae */ /* 0x0003e200091a1014 */
[--C-:B------:R-:W-:Y:S02]  /*6530*/  IMAD.X R71, R89, 0x1, R138.reuse, P5 ;  /* 0x0000000159477824 */ /* 0x100fe400028e068a */
[----:B------:R-:W-:Y:S01]  /*6540*/  IMAD.X R55, R85, 0x1, R138, P6 ;  /* 0x0000000155377824 */ /* 0x000fe200030e068a */
[----:B------:R3:W-:Y:S01]  /*6550*/  LDGSTS.E [R153+0x2200], desc[UR20][R60.64], P2 ;  /* 0x022000003c997fae */ /* 0x0007e200091a1014 */
[----:B--2---:R-:W-:-:S03]  /*6560*/  IADD3 R56, P4, PT, R15, R78, RZ ;  /* 0x0000004e0f387210 */ /* 0x004fc60007f9e0ff */
[----:B------:R-:W-:Y:S01]  /*6570*/  LDGSTS.E [R153+0x2600], desc[UR20][R62.64], P2 ;  /* 0x026000003e997fae */ /* 0x000fe200091a1014 */
[----:B-1----:R-:W-:Y:S01]  /*6580*/  IADD3 R58, P5, PT, R15, R74, RZ ;  /* 0x0000004a0f3a7210 */ /* 0x002fe20007fbe0ff */
[--C-:B------:R-:W-:Y:S02]  /*6590*/  IMAD.X R57, R81, 0x1, R138.reuse, P4 ;  /* 0x0000000151397824 */ /* 0x100fe400020e068a */
[----:B------:R-:W-:Y:S01]  /*65a0*/  LDGSTS.E [R153+0x2a00], desc[UR20][R64.64], P2 ;  /* 0x02a0000040997fae */ /* 0x000fe200091a1014 */
[-C--:B------:R-:W-:Y:S02]  /*65b0*/  IADD3 R74, P4, PT, R74, R125.reuse, RZ ;  /* 0x0000007d4a4a7210 */ /* 0x080fe40007f9e0ff */
[----:B---3--:R-:W-:Y:S01]  /*65c0*/  IADD3 R60, P6, PT, R15, R72, RZ ;  /* 0x000000480f3c7210 */ /* 0x008fe20007fde0ff */
[C---:B------:R-:W-:Y:S01]  /*65d0*/  IMAD.X R59, R77.reuse, 0x1, R138, P5 ;  /* 0x000000014d3b7824 */ /* 0x040fe200028e068a */
[----:B------:R-:W-:Y:S01]  /*65e0*/  LDGSTS.E [R153+0x2e00], desc[UR20][R70.64], P2 ;  /* 0x02e0000046997fae */ /* 0x000fe200091a1014 */
[-C--:B------:R-:W-:Y:S01]  /*65f0*/  IADD3 R76, P5, PT, R76, R125.reuse, RZ ;  /* 0x0000007d4c4c7210 */ /* 0x080fe20007fbe0ff */
[----:B------:R-:W-:Y:S01]  /*6600*/  IMAD.X R77, R77, 0x1, R46, P4 ;  /* 0x000000014d4d7824 */ /* 0x000fe200020e062e */
[-C--:B------:R-:W-:Y:S01]  /*6610*/  IADD3 R82, P4, PT, R82, R125.reuse, RZ ;  /* 0x0000007d52527210 */ /* 0x080fe20007f9e0ff */
[----:B------:R-:W-:Y:S01]  /*6620*/  IMAD.X R61, R73, 0x1, R138, P6 ;  /* 0x00000001493d7824 */ /* 0x000fe200030e068a */
[----:B------:R1:W-:Y:S01]  /*6630*/  LDGSTS.E [R153+0x3200], desc[UR20][R54.64], P2 ;  /* 0x0320000036997fae */ /* 0x0003e200091a1014 */
[-C--:B------:R-:W-:Y:S01]  /*6640*/  IADD3 R72, P6, PT, R72, R125.reuse, RZ ;  /* 0x0000007d48487210 */ /* 0x080fe20007fde0ff */
[--C-:B------:R-:W-:Y:S01]  /*6650*/  IMAD.X R79, R79, 0x1, R46.reuse, P5 ;  /* 0x000000014f4f7824 */ /* 0x100fe200028e062e */
[-C--:B------:R-:W-:Y:S01]  /*6660*/  IADD3 R84, P5, PT, R84, R125.reuse, RZ ;  /* 0x0000007d54547210 */ /* 0x080fe20007fbe0ff */
[----:B------:R2:W-:Y:S01]  /*6670*/  LDGSTS.E [R153+0x3600], desc[UR20][R56.64], P2 ;  /* 0x0360000038997fae */ /* 0x0005e200091a1014 */
[--C-:B------:R-:W-:Y:S01]  /*6680*/  IMAD.X R85, R85, 0x1, R46.reuse, P4 ;  /* 0x0000000155557824 */ /* 0x100fe200020e062e */
[-C--:B------:R-:W-:Y:S01]  /*6690*/  IADD3 R90, P4, PT, R90, R125.reuse, RZ ;  /* 0x0000007d5a5a7210 */ /* 0x080fe20007f9e0ff */
[--C-:B------:R-:W-:Y:S01]  /*66a0*/  IMAD.X R73, R73, 0x1, R46.reuse, P6 ;  /* 0x0000000149497824 */ /* 0x100fe200030e062e */
[----:B------:R2:W-:Y:S01]  /*66b0*/  LDGSTS.E [R153+0x3a00], desc[UR20][R58.64], P2 ;  /* 0x03a000003a997fae */ /* 0x0005e200091a1014 */
[-C--:B------:R-:W-:Y:S01]  /*66c0*/  IADD3 R78, P6, PT, R78, R125.reuse, RZ ;  /* 0x0000007d4e4e7210 */ /* 0x080fe20007fde0ff */
[--C-:B------:R-:W-:Y:S01]  /*66d0*/  IMAD.X R87, R87, 0x1, R46.reuse, P5 ;  /* 0x0000000157577824 */ /* 0x100fe200028e062e */
[-C--:B------:R-:W-:Y:S01]  /*66e0*/  IADD3 R92, P5, PT, R92, R125.reuse, RZ ;  /* 0x0000007d5c5c7210 */ /* 0x080fe20007fbe0ff */
[----:B------:R2:W-:Y:S01]  /*66f0*/  LDGSTS.E [R153+0x3e00], desc[UR20][R60.64], P2 ;  /* 0x03e000003c997fae */ /* 0x0005e200091a1014 */
[-C--:B------:R-:W-:Y:S01]  /*6700*/  IADD3 R136, P2, PT, R136, R125.reuse, RZ ;  /* 0x0000007d88887210 */ /* 0x080fe20007f5e0ff */
[--C-:B------:R-:W-:Y:S01]  /*6710*/  IMAD.X R81, R81, 0x1, R46.reuse, P6 ;  /* 0x0000000151517824 */ /* 0x100fe200030e062e */
        /* <DEDUP_REMOVED lines=44> */
[----:B------:R-:W-:Y:S01]  /*69e0*/  IADD3 R132, P5, PT, R132, R125, RZ ;  /* 0x0000007d84847210 */ /* 0x000fe20007fbe0ff */
[--C-:B------:R-:W-:Y:S01]  /*69f0*/  IMAD.X R129, R129, 0x1, R46.reuse, P2 ;  /* 0x0000000181817824 */ /* 0x100fe200010e062e */
[----:B------:R-:W-:Y:S01]  /*6a00*/  ISETP.NE.U32.AND P2, PT, R149, UR7, PT ;  /* 0x0000000795007c0c */ /* 0x000fe2000bf45070 */
[----:B------:R-:W-:Y:S01]  /*6a10*/  IMAD.X R133, R133, 0x1, R46, P6 ;  /* 0x0000000185857824 */ /* 0x000fe200030e062e */
[----:B------:R-:W-:Y:S01]  /*6a20*/  LEA R134, P6, R44, R134, 0x2 ;  /* 0x000000862c867211 */ /* 0x000fe200078c10ff */
[----:B------:R-:W0:Y:S01]  /*6a30*/  LDGDEPBAR ;  /* 0x00000000000079af */ /* 0x000e220000000000 */
[----:B-1----:R-:W-:-:S02]  /*6a40*/  IMAD.U32 R54, RZ, RZ, UR4 ;  /* 0x00000004ff367e24 */ /* 0x002fc4000f8e00ff */
[--C-:B------:R-:W-:Y:S02]  /*6a50*/  IMAD.X R143, R143, 0x1, R46.reuse, P4 ;  /* 0x000000018f8f7824 */ /* 0x100fe400020e062e */
[----:B------:R-:W-:Y:S02]  /*6a60*/  IMAD.X R45, R45, 0x1, R46, P5 ;  /* 0x000000012d2d7824 */ /* 0x000fe400028e062e */
[----:B------:R-:W-:-:S03]  /*6a70*/  IMAD.X R135, R135, 0x1, R140, P6 ;  /* 0x0000000187877824 */ /* 0x000fc600030e068c */
[----:B--2---:R-:W-:Y:S05]  /*6a80*/  @P2 BRA `(.L_x_10) ;  /* 0xffffffe800682947 */ /* 0x004fea000383ffff */
.L_x_7:
[----:B-1----:R-:W-:Y:S01]  /*6a90*/  LOP3.LUT R70, R4, 0xf0, RZ, 0xc0, !PT ;  /* 0x000000f004467812 */ /* 0x002fe200078ec0ff */
[----:B------:R-:W-:Y:S01]  /*6aa0*/  IMAD.SHL.U32 R71, R69, 0x80, RZ ;  /* 0x0000008045477824 */ /* 0x000fe200078e00ff */
[----:B------:R-:W-:Y:S06]  /*6ab0*/  @!P1 BRA `(.L_x_11) ;  /* 0x0000000000109947 */ /* 0x000fec0003800000 */
[----:B------:R-:W-:-:S06]  /*6ac0*/  USHF.L.U32 UR4, UR4, 0x1f, URZ ;  /* 0x0000001f04047899 */ /* 0x000fcc00080006ff */
[----:B------:R-:W-:-:S04]  /*6ad0*/  IMAD.U32 R4, RZ, RZ, UR4 ;  /* 0x00000004ff047e24 */ /* 0x000fc8000f8e00ff */
[----:B------:R-:W1:Y:S02]  /*6ae0*/  SYNCS.PHASECHK.TRANS64.TRYWAIT P1, [UR12], R4 ;  /* 0x00000004ff0075a7 */ /* 0x000e64000802110c */
[----:B-1----:R-:W-:Y:S05]  /*6af0*/  @!P1 BRA `(.L_x_12) ;  /* 0x0000002000c89947 */ /* 0x002fea0003800000 */
.L_x_11:
[----:B------:R-:W-:-:S04]  /*6b00*/  DEPBAR.LE SB0, 0x0 ;  /* 0x000080000000791a */ /* 0x000fc80000000000 */
[----:B------:R-:W-:Y:S01]  /*6b10*/  BAR.SYNC.DEFER_BLOCKING 0x0 ;  /* 0x0000000000007b1d */ /* 0x000fe20000010000 */
[----:B------:R-:W-:Y:S02]  /*6b20*/  LOP3.LUT R71, R71, 0x800, RZ, 0xc0, !PT ;  /* 0x0000080047477812 */ /* 0x000fe400078ec0ff */
[----:B------:R-:W-:Y:S02]  /*6b30*/  LOP3.LUT R69, R69, 0x60, RZ, 0xc0, !PT ;  /* 0x0000006045457812 */ /* 0x000fe400078ec0ff */
[----:B------:R-:W-:Y:S01]  /*6b40*/  IADD3 R70, PT, PT, R70, UR10, R71 ;  /* 0x0000000a46467c10 */ /* 0x000fe2000fffe047 */
[----:B------:R-:W1:Y:S01]  /*6b50*/  LDCU UR4, c[0x0][0x3b4] ;  /* 0x00007680ff0477ac */ /* 0x000e620008000800 */
[----:B------:R-:W-:Y:S02]  /*6b60*/  LEA R0, R0, UR10, 0x4 ;  /* 0x0000000a00007c11 */ /* 0x000fe4000f8e20ff */
[C-C-:B------:R-:W-:Y:S01]  /*6b70*/  LOP3.LUT R93, R68.reuse, 0x4, R3.reuse, 0xfe, !PT ;  /* 0x00000004445d7812 */ /* 0x140fe200078efe03 */
[----:B------:R-:W-:Y:S01]  /*6b80*/  IMAD R88, R69, 0x8, R70 ;  /* 0x0000000845587824 */ /* 0x000fe200078e0246 */
[----:B------:R-:W-:-:S02]  /*6b90*/  LOP3.LUT R91, R68, 0x6, R3, 0xfe, !PT ;  /* 0x00000006445b7812 */ /* 0x000fc400078efe03 */
[C-C-:B------:R-:W-:Y:S02]  /*6ba0*/  LOP3.LUT R115, R68.reuse, 0x8, R3.reuse, 0xfe, !PT ;  /* 0x0000000844737812 */ /* 0x140fe400078efe03 */
[C-C-:B------:R-:W-:Y:S02]  /*6bb0*/  LOP3.LUT R113, R68.reuse, 0xa, R3.reuse, 0xfe, !PT ;  /* 0x0000000a44717812 */ /* 0x140fe400078efe03 */
[C-C-:B------:R-:W-:Y:S02]  /*6bc0*/  LOP3.LUT R111, R68.reuse, 0xc, R3.reuse, 0xfe, !PT ;  /* 0x0000000c446f7812 */ /* 0x140fe400078efe03 */
[C-C-:B------:R-:W-:Y:S02]  /*6bd0*/  LOP3.LUT R109, R68.reuse, 0xe, R3.reuse, 0xfe, !PT ;  /* 0x0000000e446d7812 */ /* 0x140fe400078efe03 */
[C-C-:B------:R-:W-:Y:S02]  /*6be0*/  LOP3.LUT R107, R68.reuse, 0x10, R3.reuse, 0xfe, !PT ;  /* 0x00000010446b7812 */ /* 0x140fe400078efe03 */
[C-C-:B------:R-:W-:Y:S01]  /*6bf0*/  LOP3.LUT R105, R68.reuse, 0x12, R3.reuse, 0xfe, !PT ;  /* 0x0000001244697812 */ /* 0x140fe200078efe03 */
[----:B------:R-:W2:Y:S02]  /*6c00*/  @!P0 SYNCS.CCTL.IV [UR10+0xc000] ;  /* 0x00c00000ff0089b1 */ /* 0x000ea4000800000a */
[----:B--2---:R-:W-:Y:S01]  /*6c10*/  BAR.SYNC.DEFER_BLOCKING 0x0 ;  /* 0x0000000000007b1d */ /* 0x004fe20000010000 */
[----:B------:R-:W-:-:S02]  /*6c20*/  LOP3.LUT R103, R68, 0x14, R3, 0xfe, !PT ;  /* 0x0000001444677812 */ /* 0x000fc400078efe03 */
[C-C-:B------:R-:W-:Y:S02]  /*6c30*/  LOP3.LUT R101, R68.reuse, 0x16, R3.reuse, 0xfe, !PT ;  /* 0x0000001644657812 */ /* 0x140fe400078efe03 */
[C-C-:B------:R-:W-:Y:S02]  /*6c40*/  LOP3.LUT R99, R68.reuse, 0x18, R3.reuse, 0xfe, !PT ;  /* 0x0000001844637812 */ /* 0x140fe400078efe03 */
[C-C-:B------:R-:W-:Y:S01]  /*6c50*/  LOP3.LUT R71, R68.reuse, 0x1e, R3.reuse, 0xfe, !PT ;  /* 0x0000001e44477812 */ /* 0x140fe200078efe03 */
[----:B------:R-:W-:Y:S01]  /*6c60*/  LDTM.16dp32bit_t0_t15.x64 R4, tmem[UR11] ;  /* 0x0000000b000479ee */ /* 0x000fe20008b00000 */
[----:B------:R-:W2:Y:S01]  /*6c70*/  LDTM.16dp32bit_t16_t31.x64 R4, tmem[UR11+0x40] ;  /* 0x0000400b000479ee */ /* 0x000ea20008b20000 */
[C-C-:B------:R-:W-:Y:S02]  /*6c80*/  LOP3.LUT R89, R68.reuse, 0x1c, R3.reuse, 0xfe, !PT ;  /* 0x0000001c44597812 */ /* 0x140fe400078efe03 */
[C---:B------:R-:W-:Y:S02]  /*6c90*/  LOP3.LUT R97, R68.reuse, 0x1a, R3, 0xfe, !PT ;  /* 0x0000001a44617812 */ /* 0x040fe400078efe03 */
[----:B------:R-:W-:-:S02]  /*6ca0*/  LOP3.LUT R69, R68, R3, RZ, 0xfc, !PT ;  /* 0x0000000344457212 */ /* 0x000fc400078efcff */
[----:B------:R-:W-:Y:S01]  /*6cb0*/  LOP3.LUT R117, R68, 0x2, R3, 0xfe, !PT ;  /* 0x0000000244757812 */ /* 0x000fe200078efe03 */
[----:B------:R-:W3:Y:S01]  /*6cc0*/  @!P0 SYNCS.CCTL.IV [UR10+0xc008] ;  /* 0x00c00800ff0089b1 */ /* 0x000ee2000800000a */
[----:B------:R-:W-:Y:S01]  /*6cd0*/  NOP ;  /* 0x0000000000007918 */ /* 0x000fe20000000000 */
[----:B------:R-:W4:Y:S01]  /*6ce0*/  LDCU.128 UR8, c[0x0][0x390] ;  /* 0x00007200ff0877ac */ /* 0x000f220008000c00 */
[----:B--2---:R-:W-:Y:S02]  /*6cf0*/  IMAD.MOV.U32 R72, RZ, RZ, R4 ;  /* 0x000000ffff487224 */ /* 0x004fe400078e0004 */
[----:B------:R-:W-:Y:S02]  /*6d00*/  IMAD.MOV.U32 R4, RZ, RZ, R5 ;  /* 0x000000ffff047224 */ /* 0x000fe400078e0005 */
[----:B------:R-:W-:Y:S02]  /*6d10*/  IMAD.MOV.U32 R73, RZ, RZ, R6 ;  /* 0x000000ffff497224 */ /* 0x000fe400078e0006 */
[----:B------:R-:W-:-:S02]  /*6d20*/  IMAD.MOV.U32 R5, RZ, RZ, R7 ;  /* 0x000000ffff057224 */ /* 0x000fc400078e0007 */
[----:B------:R-:W-:Y:S02]  /*6d30*/  IMAD.MOV.U32 R74, RZ, RZ, R8 ;  /* 0x000000ffff4a7224 */ /* 0x000fe400078e0008 */
[----:B------:R-:W-:Y:S02]  /*6d40*/  IMAD.MOV.U32 R75, RZ, RZ, R10 ;  /* 0x000000ffff4b7224 */ /* 0x000fe400078e000a */
[----:B------:R-:W-:Y:S01]  /*6d50*/  IMAD.MOV.U32 R6, RZ, RZ, R9 ;  /* 0x000000ffff067224 */ /* 0x000fe200078e0009 */
[----:B----4-:R-:W-:Y:S01]  /*6d60*/  ISETP.GE.AND P0, PT, R2, UR10, PT ;  /* 0x0000000a02007c0c */ /* 0x010fe2000bf06270 */
[----:B------:R-:W-:Y:S01]  /*6d70*/  IMAD.MOV.U32 R7, RZ, RZ, R11 ;  /* 0x000000ffff077224 */ /* 0x000fe200078e000b */
[----:B---3--:R-:W-:Y:S01]  /*6d80*/  STS.128 [R88], R72 ;  /* 0x0000004858007388 */ /* 0x008fe20000000c00 */
[----:B------:R-:W-:Y:S01]  /*6d90*/  IMAD.MOV.U32 R8, RZ, RZ, R12 ;  /* 0x000000ffff087224 */ /* 0x000fe200078e000c */
[----:B------:R-:W-:Y:S01]  /*6da0*/  ISETP.LT.AND P1, PT, R93, UR11, !P0 ;  /* 0x0000000b5d007c0c */ /* 0x000fe2000c721270 */
[----:B------:R-:W-:Y:S01]  /*6db0*/  IMAD.MOV.U32 R12, RZ, RZ, R13 ;  /* 0x000000ffff0c7224 */ /* 0x000fe200078e000d */
[----:B------:R-:W-:Y:S01]  /*6dc0*/  STS.128 [R88+0x400], R4 ;  /* 0x0004000458007388 */ /* 0x000fe20000000c00 */
[----:B------:R-:W-:Y:S01]  /*6dd0*/  IMAD.MOV.U32 R9, RZ, RZ, R14 ;  /* 0x000000ffff097224 */ /* 0x000fe200078e000e */
[----:B------:R-:W-:Y:S01]  /*6de0*/  ISETP.LT.AND P6, PT, R91, UR11, !P0 ;  /* 0x0000000b5b007c0c */ /* 0x000fe2000c7c1270 */
[----:B------:R-:W-:Y:S01]  /*6df0*/  IMAD.MOV.U32 R13, RZ, RZ, R15 ;  /* 0x000000ffff0d7224 */ /* 0x000fe200078e000f */
[----:B------:R-:W-:Y:S01]  /*6e00*/  BAR.SYNC.DEFER_BLOCKING 0x0 ;  /* 0x0000000000007b1d */ /* 0x000fe20000010000 */
[----:B------:R-:W-:-:S02]  /*6e10*/  IMAD.MOV.U32 R10, RZ, RZ, R16 ;  /* 0x000000ffff0a7224 */ /* 0x000fc400078e0010 */
[----:B------:R-:W-:Y:S02]  /*6e20*/  IMAD.MOV.U32 R11, RZ, RZ, R18 ;  /* 0x000000ffff0b7224 */ /* 0x000fe400078e0012 */
[----:B------:R-:W-:Y:S02]  /*6e30*/  IMAD.MOV.U32 R14, RZ, RZ, R17 ;  /* 0x000000ffff0e7224 */ /* 0x000fe400078e0011 */
[----:B------:R-:W-:Y:S02]  /*6e40*/  IMAD.MOV.U32 R15, RZ, RZ, R19 ;  /* 0x000000ffff0f7224 */ /* 0x000fe400078e0013 */
[----:B------:R-:W-:Y:S02]  /*6e50*/  IMAD.MOV.U32 R16, RZ, RZ, R20 ;  /* 0x000000ffff107224 */ /* 0x000fe400078e0014 */
[----:B------:R-:W-:Y:S02]  /*6e60*/  IMAD.MOV.U32 R20, RZ, RZ, R21 ;  /* 0x000000ffff147224 */ /* 0x000fe400078e0015 */
[----:B------:R-:W-:-:S02]  /*6e70*/  IMAD.MOV.U32 R17, RZ, RZ, R22 ;  /* 0x000000ffff117224 */ /* 0x000fc400078e0016 */
[----:B------:R-:W-:Y:S02]  /*6e80*/  IMAD.MOV.U32 R21, RZ, RZ, R23 ;  /* 0x000000ffff157224 */ /* 0x000fe400078e0017 */
[----:B------:R-:W-:Y:S02]  /*6e90*/  IMAD.MOV.U32 R18, RZ, RZ, R24 ;  /* 0x000000ffff127224 */ /* 0x000fe400078e0018 */
[----:B------:R-:W-:Y:S02]  /*6ea0*/  IMAD.MOV.U32 R19, RZ, RZ, R26 ;  /* 0x000000ffff137224 */ /* 0x000fe400078e001a */
[----:B------:R-:W-:Y:S02]  /*6eb0*/  IMAD.MOV.U32 R22, RZ, RZ, R25 ;  /* 0x000000ffff167224 */ /* 0x000fe400078e0019 */
[----:B------:R-:W-:Y:S01]  /*6ec0*/  IMAD.MOV.U32 R23, RZ, RZ, R27 ;  /* 0x000000ffff177224 */ /* 0x000fe200078e001b */
[----:B------:R-:W2:Y:S01]  /*6ed0*/  LDS.128 R76, [R0] ;  /* 0x00000000004c7984 */ /* 0x000ea20000000c00 */
[----:B------:R-:W-:-:S02]  /*6ee0*/  IMAD.MOV.U32 R24, RZ, RZ, R28 ;  /* 0x000000ffff187224 */ /* 0x000fc400078e001c */
[----:B------:R-:W-:Y:S01]  /*6ef0*/  IMAD.MOV.U32 R28, RZ, RZ, R29 ;  /* 0x000000ffff1c7224 */ /* 0x000fe200078e001d */
[----:B------:R-:W-:Y:S01]  /*6f00*/  LDS.128 R4, [R0+0x800] ;  /* 0x0008000000047984 */ /* 0x000fe20000000c00 */
[----:B------:R-:W-:Y:S02]  /*6f10*/  IMAD.MOV.U32 R25, RZ, RZ, R30 ;  /* 0x000000ffff197224 */ /* 0x000fe400078e001e */
[----:B------:R-:W-:Y:S01]  /*6f20*/  IMAD.MOV.U32 R29, RZ, RZ, R31 ;  /* 0x000000ffff1d7224 */ /* 0x000fe200078e001f */
[----:B------:R-:W-:Y:S01]  /*6f30*/  BAR.SYNC.DEFER_BLOCKING 0x0 ;  /* 0x0000000000007b1d */ /* 0x000fe20000010000 */
[----:B------:R-:W-:Y:S02]  /*6f40*/  IMAD.MOV.U32 R26, RZ, RZ, R32 ;  /* 0x000000ffff1a7224 */ /* 0x000fe400078e0020 */
[----:B------:R-:W-:Y:S02]  /*6f50*/  IMAD.MOV.U32 R27, RZ, RZ, R34 ;  /* 0x000000ffff1b7224 */ /* 0x000fe400078e0022 */
[----:B------:R-:W-:-:S02]  /*6f60*/  IMAD.MOV.U32 R30, RZ, RZ, R33 ;  /* 0x000000ffff1e7224 */ /* 0x000fc400078e0021 */
[----:B------:R-:W-:Y:S02]  /*6f70*/  IMAD.MOV.U32 R31, RZ, RZ, R35 ;  /* 0x000000ffff1f7224 */ /* 0x000fe400078e0023 */
[----:B------:R-:W-:Y:S02]  /*6f80*/  IMAD.MOV.U32 R32, RZ, RZ, R37 ;  /* 0x000000ffff207224 */ /* 0x000fe400078e0025 */
[----:B------:R-:W-:Y:S02]  /*6f90*/  IMAD.MOV.U32 R33, RZ, RZ, R39 ;  /* 0x000000ffff217224 */ /* 0x000fe400078e0027 */
[----:B------:R-:W-:Y:S02]  /*6fa0*/  IMAD.MOV.U32 R34, RZ, RZ, R41 ;  /* 0x000000ffff227224 */ /* 0x000fe400078e0029 */
[----:B------:R-:W-:Y:S02]  /*6fb0*/  IMAD.MOV.U32 R35, RZ, RZ, R43 ;  /* 0x000000ffff237224 */ /* 0x000fe400078e002b */
[----:B-1----:R-:W-:-:S02]  /*6fc0*/  IMAD R2, R2, UR4, RZ ;  /* 0x0000000402027c24 */ /* 0x002fc4000f8e02ff */
[----:B------:R-:W-:Y:S02]  /*6fd0*/  IMAD.MOV.U32 R120, RZ, RZ, R60 ;  /* 0x000000ffff787224 */ /* 0x000fe400078e003c */
[----:B------:R-:W-:Y:S01]  /*6fe0*/  IMAD.MOV.U32 R121, RZ, RZ, R62 ;  /* 0x000000ffff797224 */ /* 0x000fe200078e003e */
[C---:B------:R-:W-:Y:S01]  /*6ff0*/  LEA R3, P2, R2.reuse, UR8, 0x2 ;  /* 0x0000000802037c11 */ /* 0x040fe2000f8410ff */
[----:B------:R-:W-:Y:S01]  /*7000*/  IMAD.MOV.U32 R122, RZ, RZ, R64 ;  /* 0x000000ffff7a7224 */ /* 0x000fe200078e0040 */
[----:B------:R-:W-:Y:S01]  /*7010*/  STS.128 [R88], R8 ;  /* 0x0000000858007388 */ /* 0x000fe20000000c00 */
[----:B------:R-:W-:Y:S01]  /*7020*/  IMAD.MOV.U32 R123, RZ, RZ, R66 ;  /* 0x000000ffff7b7224 */ /* 0x000fe200078e0042 */
[----:B------:R-:W-:Y:S02]  /*7030*/  LEA.HI.X.SX32 R2, R2, UR9, 0x2, P2 ;  /* 0x0000000902027c11 */ /* 0x000fe400090f16ff */
[----:B------:R-:W-:Y:S01]  /*7040*/  STS.128 [R88+0x400], R12 ;  /* 0x0004000c58007388 */ /* 0x000fe20000000c00 */
[----:B------:R-:W-:Y:S01]  /*7050*/  BAR.SYNC.DEFER_BLOCKING 0x0 ;  /* 0x0000000000007b1d */ /* 0x000fe20000010000 */
[----:B------:R-:W-:-:S05]  /*7060*/  ISETP.LT.AND P2, PT, R69, UR11, !P0 ;  /* 0x0000000b45007c0c */ /* 0x000fca000c741270 */
[----:B------:R-:W1:Y:S04]  /*7070*/  LDS.128 R80, [R0] ;  /* 0x0000000000507984 */ /* 0x000e680000000c00 */
[----:B------:R-:W-:Y:S01]  /*7080*/  LDS.128 R8, [R0+0x800] ;  /* 0x0008000000087984 */ /* 0x000fe20000000c00 */
[----:B------:R-:W-:Y:S06]  /*7090*/  BAR.SYNC.DEFER_BLOCKING 0x0 ;  /* 0x0000000000007b1d */ /* 0x000fec0000010000 */
[----:B------:R-:W-:Y:S04]  /*70a0*/  STS.128 [R88], R16 ;  /* 0x0000001058007388 */ /* 0x000fe80000000c00 */
[----:B------:R3:W-:Y:S01]  /*70b0*/  STS.128 [R88+0x400], R20 ;  /* 0x0004001458007388 */ /* 0x0007e20000000c00 */
[----:B------:R-:W-:Y:S01]  /*70c0*/  BAR.SYNC.DEFER_BLOCKING 0x0 ;  /* 0x0000000000007b1d */ /* 0x000fe20000010000 */
[----:B---3--:R-:W-:-:S02]  /*70d0*/  IMAD.MOV.U32 R20, RZ, RZ, R36 ;  /* 0x000000ffff147224 */ /* 0x008fc400078e0024 */
[----:B------:R-:W-:Y:S02]  /*70e0*/  IMAD.MOV.U32 R21, RZ, RZ, R38 ;  /* 0x000000ffff157224 */ /* 0x000fe400078e0026 */
[----:B------:R-:W-:Y:S02]  /*70f0*/  IMAD.MOV.U32 R22, RZ, RZ, R40 ;  /* 0x000000ffff167224 */ /* 0x000fe400078e0028 */
[----:B------:R-:W-:Y:S01]  /*7100*/  IMAD.MOV.U32 R23, RZ, RZ, R42 ;  /* 0x000000ffff177224 */ /* 0x000fe200078e002a */
[----:B------:R-:W3:Y:S04]  /*7110*/  LDS.128 R84, [R0] ;  /* 0x0000000000547984 */ /* 0x000ee80000000c00 */
[----:B------:R-:W-:Y:S01]  /*7120*/  LDS.128 R12, [R0+0x800] ;  /* 0x00080000000c7984 */ /* 0x000fe20000000c00 */
[----:B------:R-:W-:Y:S06]  /*7130*/  BAR.SYNC.DEFER_BLOCKING 0x0 ;  /* 0x0000000000007b1d */ /* 0x000fec0000010000 */
[----:B------:R4:W-:Y:S04]  /*7140*/  STS.128 [R88], R24 ;  /* 0x0000001858007388 */ /* 0x0009e80000000c00 */
[----:B------:R5:W-:Y:S01]  /*7150*/  STS.128 [R88+0x400], R28 ;  /* 0x0004001c58007388 */ /* 0x000be20000000c00 */
[----:B------:R-:W-:Y:S01]  /*7160*/  BAR.SYNC.DEFER_BLOCKING 0x0 ;  /* 0x0000000000007b1d */ /* 0x000fe20000010000 */
[----:B----4-:R-:W-:-:S02]  /*7170*/  IMAD.MOV.U32 R24, RZ, RZ, R44 ;  /* 0x000000ffff187224 */ /* 0x010fc400078e002c */
[----:B------:R-:W-:-:S05]  /*7180*/  IMAD.MOV.U32 R25, RZ, RZ, R46 ;  /* 0x000000ffff197224 */ /* 0x000fca00078e002e */
[----:B------:R-:W4:Y:S01]  /*7190*/  LDC R44, c[0x0][0x3b8] ;  /* 0x0000ee00ff2c7b82 */ /* 0x000f220000000800 */
[----:B------:R-:W-:Y:S02]  /*71a0*/  IMAD.MOV.U32 R26, RZ, RZ, R48 ;  /* 0x000000ffff1a7224 */ /* 0x000fe400078e0030 */
[----:B------:R-:W-:Y:S02]  /*71b0*/  IMAD.MOV.U32 R27, RZ, RZ, R50 ;  /* 0x000000ffff1b7224 */ /* 0x000fe400078e0032 */
[----:B-----5:R-:W-:Y:S02]  /*71c0*/  IMAD.MOV.U32 R28, RZ, RZ, R45 ;  /* 0x000000ffff1c7224 */ /* 0x020fe400078e002d */
[----:B------:R-:W-:Y:S02]  /*71d0*/  IMAD.MOV.U32 R29, RZ, RZ, R47 ;  /* 0x000000ffff1d7224 */ /* 0x000fe400078e002f */
[----:B------:R-:W-:Y:S02]  /*71e0*/  IMAD.MOV.U32 R30, RZ, RZ, R49 ;  /* 0x000000ffff1e7224 */ /* 0x000fe400078e0031 */
[----:B------:R-:W-:Y:S01]  /*71f0*/  IMAD.MOV.U32 R31, RZ, RZ, R51 ;  /* 0x000000ffff1f7224 */ /* 0x000fe200078e0033 */
[----:B------:R-:W5:Y:S01]  /*7200*/  LDS.128 R72, [R0] ;  /* 0x0000000000487984 */ /* 0x000f620000000c00 */
        /* <DEDUP_REMOVED lines=10> */
[-C--:B----4-:R-:W-:Y:S02]  /*72b0*/  IMAD R46, R93, R44.reuse, RZ ;  /* 0x0000002c5d2e7224 */ /* 0x090fe400078e02ff */
[-C--:B------:R-:W-:Y:S02]  /*72c0*/  IMAD R47, R91, R44.reuse, RZ ;  /* 0x0000002c5b2f7224 */ /* 0x080fe400078e02ff */
[-C--:B------:R-:W-:Y:S02]  /*72d0*/  IMAD R59, R111, R44.reuse, RZ ;  /* 0x0000002c6f3b7224 */ /* 0x080fe400078e02ff */
[-C--:B------:R-:W-:Y:S02]  /*72e0*/  IMAD R60, R109, R44.reuse, RZ ;  /* 0x0000002c6d3c7224 */ /* 0x080fe400078e02ff */
[----:B------:R-:W-:-:S02]  /*72f0*/  IMAD R62, R107, R44, RZ ;  /* 0x0000002c6b3e7224 */ /* 0x000fc400078e02ff */
[-C--:B------:R-:W-:Y:S02]  /*7300*/  IMAD R64, R105, R44.reuse, RZ ;  /* 0x0000002c69407224 */ /* 0x080fe400078e02ff */
[-C--:B------:R-:W-:Y:S02]  /*7310*/  IMAD R66, R103, R44.reuse, RZ ;  /* 0x0000002c67427224 */ /* 0x080fe400078e02ff */
[-C--:B------:R-:W-:Y:S01]  /*7320*/  IMAD R45, R69, R44.reuse, RZ ;  /* 0x0000002c452d7224 */ /* 0x080fe200078e02ff */
[----:B------:R-:W-:Y:S01]  /*7330*/  STS.128 [R88], R20 ;  /* 0x0000001458007388 */ /* 0x000fe20000000c00 */
[-C--:B------:R-:W-:Y:S02]  /*7340*/  IMAD R68, R101, R44.reuse, RZ ;  /* 0x0000002c65447224 */ /* 0x080fe400078e02ff */
[-C--:B------:R-:W-:Y:S01]  /*7350*/  IMAD R70, R99, R44.reuse, RZ ;  /* 0x0000002c63467224 */ /* 0x080fe200078e02ff */
[----:B------:R-:W-:Y:S01]  /*7360*/  STS.128 [R88+0x400], R32 ;  /* 0x0004002058007388 */ /* 0x000fe20000000c00 */
[----:B------:R-:W-:Y:S06]  /*7370*/  BAR.SYNC.DEFER_BLOCKING 0x0 ;  /* 0x0000000000007b1d */ /* 0x000fec0000010000 */
[----:B------:R-:W4:Y:S04]  /*7380*/  LDS.128 R40, [R0] ;  /* 0x0000000000287984 */ /* 0x000f280000000c00 */
[----:B------:R-:W-:Y:S01]  /*7390*/  LDS.128 R20, [R0+0x800] ;  /* 0x0008000000147984 */ /* 0x000fe20000000c00 */
[----:B------:R-:W-:Y:S06]  /*73a0*/  BAR.SYNC.DEFER_BLOCKING 0x0 ;  /* 0x0000000000007b1d */ /* 0x000fec0000010000 */
[----:B------:R-:W-:Y:S04]  /*73b0*/  STS.128 [R88], R24 ;  /* 0x0000001858007388 */ /* 0x000fe80000000c00 */
[----:B------:R-:W-:Y:S01]  /*73c0*/  STS.128 [R88+0x400], R28 ;  /* 0x0004001c58007388 */ /* 0x000fe20000000c00 */
[----:B------:R-:W-:Y:S06]  /*73d0*/  BAR.SYNC.DEFER_BLOCKING 0x0 ;  /* 0x0000000000007b1d */ /* 0x000fec0000010000 */
[----:B------:R-:W1:Y:S04]  /*73e0*/  LDS.128 R36, [R0] ;  /* 0x0000000000247984 */ /* 0x000e680000000c00 */
[----:B------:R-:W-:Y:S01]  /*73f0*/  LDS.128 R28, [R0+0x800] ;  /* 0x00080000001c7984 */ /* 0x000fe20000000c00 */
[----:B------:R-:W-:Y:S06]  /*7400*/  BAR.SYNC.DEFER_BLOCKING 0x0 ;  /* 0x0000000000007b1d */ /* 0x000fec0000010000 */
[----:B------:R2:W-:Y:S04]  /*7410*/  STS.128 [R88], R48 ;  /* 0x0000003058007388 */ /* 0x0005e80000000c00 */
[----:B------:R3:W-:Y:S01]  /*7420*/  STS.128 [R88+0x400], R52 ;  /* 0x0004003458007388 */ /* 0x0007e20000000c00 */
[----:B------:R-:W-:Y:S01]  /*7430*/  BAR.SYNC.DEFER_BLOCKING 0x0 ;  /* 0x0000000000007b1d */ /* 0x000fe20000010000 */
[-C--:B--2---:R-:W-:Y:S01]  /*7440*/  IMAD R48, R115, R44.reuse, RZ ;  /* 0x0000002c73307224 */ /* 0x084fe200078e02ff */
[-C--:B------:R-:W-:Y:S01]  /*7450*/  LEA R50, P4, R46, R3.reuse, 0x2 ;  /* 0x000000032e327211 */ /* 0x080fe200078810ff */
[----:B------:R-:W-:Y:S01]  /*7460*/  IMAD R49, R113, R44, RZ ;  /* 0x0000002c71317224 */ /* 0x000fe200078e02ff */
[----:B---3--:R-:W-:-:S02]  /*7470*/  LEA R52, P5, R47, R3, 0x2 ;  /* 0x000000032f347211 */ /* 0x008fc400078a10ff */
[-C--:B------:R-:W-:Y:S02]  /*7480*/  LEA.HI.X.SX32 R51, R46, R2.reuse, 0x2, P4 ;  /* 0x000000022e337211 */ /* 0x080fe400020f16ff */
[CC--:B------:R-:W-:Y:S02]  /*7490*/  LEA R54, P3, R48.reuse, R3.reuse, 0x2 ;  /* 0x0000000330367211 */ /* 0x0c0fe400078610ff */
[-C--:B------:R-:W-:Y:S02]  /*74a0*/  LEA R56, P4, R49, R3.reuse, 0x2 ;  /* 0x0000000331387211 */ /* 0x080fe400078810ff */
[-C--:B------:R-:W-:Y:S02]  /*74b0*/  LEA.HI.X.SX32 R53, R47, R2.reuse, 0x2, P5 ;  /* 0x000000022f357211 */ /* 0x080fe400028f16ff */
[----:B------:R-:W-:Y:S01]  /*74c0*/  LEA R58, P5, R59, R3, 0x2 ;  /* 0x000000033b3a7211 */ /* 0x000fe200078a10ff */
[----:B------:R-:W2:Y:S01]  /*74d0*/  LDS.128 R32, [R0] ;  /* 0x0000000000207984 */ /* 0x000ea20000000c00 */
[----:B------:R-:W-:-:S02]  /*74e0*/  LEA.HI.X.SX32 R55, R48, R2, 0x2, P3 ;  /* 0x0000000230377211 */ /* 0x000fc400018f16ff */
[----:B------:R-:W-:Y:S01]  /*74f0*/  LEA.HI.X.SX32 R57, R49, R2, 0x2, P4 ;  /* 0x0000000231397211 */ /* 0x000fe200020f16ff */
[----:B------:R-:W-:Y:S01]  /*7500*/  LDS.128 R24, [R0+0x800] ;  /* 0x0008000000187984 */ /* 0x000fe20000000c00 */
[----:B------:R-:W-:Y:S01]  /*7510*/  BAR.SYNC.DEFER_BLOCKING 0x0 ;  /* 0x0000000000007b1d */ /* 0x000fe20000010000 */
[-C--:B------:R-:W-:Y:S01]  /*7520*/  LEA R90, P3, R60, R3.reuse, 0x2 ;  /* 0x000000033c5a7211 */ /* 0x080fe200078610ff */
[----:B------:R-:W-:Y:S01]  /*7530*/  IMAD R49, R117, R44, RZ ;  /* 0x0000002c75317224 */ /* 0x000fe200078e02ff */
[-C--:B------:R-:W-:Y:S02]  /*7540*/  LEA R92, P4, R62, R3.reuse, 0x2 ;  /* 0x000000033e5c7211 */ /* 0x080fe400078810ff */
[-C--:B------:R-:W-:Y:S02]  /*7550*/  LEA.HI.X.SX32 R59, R59, R2.reuse, 0x2, P5 ;  /* 0x000000023b3b7211 */ /* 0x080fe400028f16ff */
[----:B------:R-:W-:Y:S02]  /*7560*/  LEA R94, P5, R64, R3, 0x2 ;  /* 0x00000003405e7211 */ /* 0x000fe400078a10ff */
[----:B------:R-:W-:-:S02]  /*7570*/  LEA.HI.X.SX32 R91, R60, R2, 0x2, P3 ;  /* 0x000000023c5b7211 */ /* 0x000fc400018f16ff */
[-C--:B------:R-:W-:Y:S02]  /*7580*/  LEA.HI.X.SX32 R93, R62, R2.reuse, 0x2, P4 ;  /* 0x000000023e5d7211 */ /* 0x080fe400020f16ff */
[-C--:B------:R-:W-:Y:S02]  /*7590*/  LEA R60, P4, R66, R3.reuse, 0x2 ;  /* 0x00000003423c7211 */ /* 0x080fe400078810ff */
[-C--:B------:R-:W-:Y:S02]  /*75a0*/  LEA.HI.X.SX32 R95, R64, R2.reuse, 0x2, P5 ;  /* 0x00000002405f7211 */ /* 0x080fe400028f16ff */
[-C--:B------:R-:W-:Y:S02]  /*75b0*/  LEA R46, P5, R45, R3.reuse, 0x2 ;  /* 0x000000032d2e7211 */ /* 0x080fe400078a10ff */
[----:B------:R-:W-:Y:S02]  /*75c0*/  ISETP.LT.AND P3, PT, R117, UR11, !P0 ;  /* 0x0000000b75007c0c */ /* 0x000fe4000c761270 */
[-C--:B------:R-:W-:Y:S01]  /*75d0*/  LEA.HI.X.SX32 R47, R45, R2.reuse, 0x2, P5 ;  /* 0x000000022d2f7211 */ /* 0x080fe200028f16ff */
[----:B------:R-:W-:Y:S01]  /*75e0*/  IMAD R45, R44, 0x20, R45 ;  /* 0x000000202c2d7824 */ /* 0x000fe200078e022d */
[C---:B------:R-:W-:Y:S01]  /*75f0*/  LEA R48, P5, R49.reuse, R3, 0x2 ;  /* 0x0000000331307211 */ /* 0x040fe200078a10ff */
[----:B------:R3:W-:Y:S03]  /*7600*/  STS.128 [R88], R120 ;  /* 0x0000007858007388 */ /* 0x0007e60000000c00 */
[----:B------:R-:W-:-:S02]  /*7610*/  LEA.HI.X.SX32 R49, R49, R2, 0x2, P5 ;  /* 0x0000000231317211 */ /* 0x000fc400028f16ff */
[----:B------:R-:W-:Y:S01]  /*7620*/  ISETP.LT.AND P5, PT, R115, UR11, !P0 ;  /* 0x0000000b73007c0c */ /* 0x000fe2000c7a1270 */
[----:B---3--:R-:W-:Y:S01]  /*7630*/  IMAD.MOV.U32 R120, RZ, RZ, R61 ;  /* 0x000000ffff787224 */ /* 0x008fe200078e003d */
[-C--:B------:R-:W-:Y:S01]  /*7640*/  LEA.HI.X.SX32 R61, R66, R2.reuse, 0x2, P4 ;  /* 0x00000002423d7211 */ /* 0x080fe200020f16ff */
[----:B------:R-:W-:Y:S01]  /*7650*/  IMAD.MOV.U32 R121, RZ, RZ, R63 ;  /* 0x000000ffff797224 */ /* 0x000fe200078e003f */
[CC--:B------:R-:W-:Y:S01]  /*7660*/  LEA R62, P4, R68.reuse, R3.reuse, 0x2 ;  /* 0x00000003443e7211 */ /* 0x0c0fe200078810ff */
[----:B------:R-:W-:Y:S02]  /*7670*/  IMAD.MOV.U32 R122, RZ, RZ, R65 ;  /* 0x000000ffff7a7224 */ /* 0x000fe400078e0041 */
[----:B------:R-:W-:Y:S01]  /*7680*/  IMAD.MOV.U32 R123, RZ, RZ, R67 ;  /* 0x000000ffff7b7224 */ /* 0x000fe200078e0043 */
[----:B------:R-:W-:Y:S02]  /*7690*/  LEA.HI.X.SX32 R63, R68, R2, 0x2, P4 ;  /* 0x00000002443f7211 */ /* 0x000fe400020f16ff */
[----:B------:R-:W-:-:S02]  /*76a0*/  LEA R64, P4, R70, R3, 0x2 ;  /* 0x0000000346407211 */ /* 0x000fc400078810ff */
[----:B------:R-:W-:Y:S02]  /*76b0*/  STS.128 [R88+0x400], R120 ;  /* 0x0004007858007388 */ /* 0x000fe40000000c00 */
[----:B------:R-:W-:Y:S01]  /*76c0*/  LEA.HI.X.SX32 R65, R70, R2, 0x2, P4 ;  /* 0x0000000246417211 */ /* 0x000fe200020f16ff */
[----:B------:R-:W-:Y:S01]  /*76d0*/  BAR.SYNC.DEFER_BLOCKING 0x0 ;  /* 0x0000000000007b1d */ /* 0x000fe20000010000 */
[----:B------:R-:W-:-:S05]  /*76e0*/  ISETP.LT.AND P4, PT, R113, UR11, !P0 ;  /* 0x0000000b71007c0c */ /* 0x000fca000c781270 */
[----:B------:R3:W-:Y:S01]  /*76f0*/  @P2 STG.E desc[UR20][R46.64], R76 ;  /* 0x0000004c2e002986 */ /* 0x0007e2000c101914 */
[----:B------:R-:W-:-:S03]  /*7700*/  ISETP.LT.AND P2, PT, R111, UR11, !P0 ;  /* 0x0000000b6f007c0c */ /* 0x000fc6000c741270 */
[----:B------:R-:W-:Y:S01]  /*7710*/  @P3 STG.E desc[UR20][R48.64], R77 ;  /* 0x0000004d30003986 */ /* 0x000fe2000c101914 */
[----:B------:R-:W-:-:S03]  /*7720*/  ISETP.LT.AND P3, PT, R109, UR11, !P0 ;  /* 0x0000000b6d007c0c */ /* 0x000fc6000c761270 */
[----:B------:R2:W-:Y:S01]  /*7730*/  @P1 STG.E desc[UR20][R50.64], R78 ;  /* 0x0000004e32001986 */ /* 0x0005e2000c101914 */
[----:B------:R-:W-:-:S03]  /*7740*/  ISETP.LT.AND P1, PT, R107, UR11, !P0 ;  /* 0x0000000b6b007c0c */ /* 0x000fc6000c721270 */
[----:B------:R4:W-:Y:S01]  /*7750*/  @P6 STG.E desc[UR20][R52.64], R79 ;  /* 0x0000004f34006986 */ /* 0x0009e2000c101914 */
[----:B------:R-:W-:Y:S01]  /*7760*/  ISETP.LT.AND P6, PT, R105, UR11, !P0 ;  /* 0x0000000b69007c0c */ /* 0x000fe2000c7c1270 */
[----:B---3--:R-:W-:Y:S01]  /*7770*/  IMAD R47, R97, R44, RZ ;  /* 0x0000002c612f7224 */ /* 0x008fe200078e02ff */
[----:B------:R-:W-:Y:S01]  /*7780*/  LOP3.LUT R46, R69, 0x20, RZ, 0xfc, !PT ;  /* 0x00000020452e7812 */ /* 0x000fe200078efcff */
[----:B-1----:R1:W-:Y:S01]  /*7790*/  @P5 STG.E desc[UR20][R54.64], R80 ;  /* 0x0000005036005986 */ /* 0x0023e2000c101914 */
[----:B------:R-:W-:-:S03]  /*77a0*/  ISETP.LT.AND P5, PT, R103, UR11, !P0 ;  /* 0x0000000b67007c0c */ /* 0x000fc6000c7a1270 */
[----:B------:R-:W-:Y:S01]  /*77b0*/  @P4 STG.E desc[UR20][R56.64], R81 ;  /* 0x0000005138004986 */ /* 0x000fe2000c101914 */
[----:B------:R-:W-:Y:S02]  /*77c0*/  ISETP.LT.AND P4, PT, R101, UR11, !P0 ;  /* 0x0000000b65007c0c */ /* 0x000fe4000c781270 */
[----:B--2---:R-:W-:Y:S01]  /*77d0*/  LOP3.LUT R51, R69, 0x22, RZ, 0xfc, !PT ;  /* 0x0000002245337812 */ /* 0x004fe200078efcff */
[----:B------:R-:W-:Y:S01]  /*77e0*/  @P2 STG.E desc[UR20][R58.64], R82 ;  /* 0x000000523a002986 */ /* 0x000fe2000c101914 */
[----:B------:R-:W-:Y:S02]  /*77f0*/  ISETP.LT.AND P2, PT, R99, UR11, !P0 ;  /* 0x0000000b63007c0c */ /* 0x000fe4000c741270 */
[C---:B----4-:R-:W-:Y:S01]  /*7800*/  LOP3.LUT R52, R69.reuse, 0x24, RZ, 0xfc, !PT ;  /* 0x0000002445347812 */ /* 0x050fe200078efcff */
[----:B------:R-:W-:Y:S01]  /*7810*/  @P3 STG.E desc[UR20][R90.64], R83 ;  /* 0x000000535a003986 */ /* 0x000fe2000c101914 */
[----:B------:R-:W-:Y:S01]  /*7820*/  ISETP.LT.AND P3, PT, R46, UR11, !P0 ;  /* 0x0000000b2e007c0c */ /* 0x000fe2000c761270 */
[----:B-1----:R-:W-:Y:S01]  /*7830*/  IMAD R55, R44, 0x2, R45 ;  /* 0x000000022c377824 */ /* 0x002fe200078e022d */
[----:B------:R-:W-:Y:S01]  /*7840*/  LOP3.LUT R53, R69, 0x26, RZ, 0xfc, !PT ;  /* 0x0000002645357812 */ /* 0x000fe200078efcff */
[----:B------:R-:W-:Y:S01]  /*7850*/  @P1 STG.E desc[UR20][R92.64], R84 ;  /* 0x000000545c001986 */ /* 0x000fe2000c101914 */
[----:B------:R-:W-:-:S02]  /*7860*/  ISETP.LT.AND P1, PT, R97, UR11, !P0 ;  /* 0x0000000b61007c0c */ /* 0x000fc4000c721270 */
[----:B------:R-:W-:Y:S01]  /*7870*/  LOP3.LUT R54, R69, 0x28, RZ, 0xfc, !PT ;  /* 0x0000002845367812 */ /* 0x000fe200078efcff */
[----:B------:R-:W-:Y:S01]  /*7880*/  @P6 STG.E desc[UR20][R94.64], R85 ;  /* 0x000000555e006986 */ /* 0x000fe2000c101914 */
[----:B------:R-:W-:-:S03]  /*7890*/  ISETP.LT.AND P6, PT, R53, UR11, !P0 ;  /* 0x0000000b35007c0c */ /* 0x000fc6000c7c1270 */
[----:B------:R-:W-:Y:S01]  /*78a0*/  @P5 STG.E desc[UR20][R60.64], R86 ;  /* 0x000000563c005986 */ /* 0x000fe2000c101914 */
[----:B------:R-:W-:-:S03]  /*78b0*/  LEA R46, P5, R47, R3, 0x2 ;  /* 0x000000032f2e7211 */ /* 0x000fc600078a10ff */
[----:B------:R-:W-:Y:S01]  /*78c0*/  @P4 STG.E desc[UR20][R62.64], R87 ;  /* 0x000000573e004986 */ /* 0x000fe2000c101914 */
[----:B------:R-:W-:Y:S02]  /*78d0*/  LEA.HI.X.SX32 R47, R47, R2, 0x2, P5 ;  /* 0x000000022f2f7211 */ /* 0x000fe400028f16ff */
[----:B------:R-:W-:Y:S01]  /*78e0*/  ISETP.LT.AND P5, PT, R71, UR11, !P0 ;  /* 0x0000000b47007c0c */ /* 0x000fe2000c7a1270 */
[----:B-----5:R-:W-:Y:S01]  /*78f0*/  @P2 STG.E desc[UR20][R64.64], R72 ;  /* 0x0000004840002986 */ /* 0x020fe2000c101914 */
[C---:B------:R-:W-:Y:S01]  /*7900*/  ISETP.LT.AND P2, PT, R89.reuse, UR11, !P0 ;  /* 0x0000000b59007c0c */ /* 0x040fe2000c741270 */
[-C--:B------:R-:W-:Y:S02]  /*7910*/  IMAD R89, R89, R44.reuse, RZ ;  /* 0x0000002c59597224 */ /* 0x080fe400078e02ff */
[----:B------:R-:W-:Y:S01]  /*7920*/  IMAD R71, R71, R44, RZ ;  /* 0x0000002c47477224 */ /* 0x000fe200078e02ff */
[----:B------:R1:W-:Y:S02]  /*7930*/  @P1 STG.E desc[UR20][R46.64], R73 ;  /* 0x000000492e001986 */ /* 0x0003e4000c101914 */
[----:B------:R-:W-:-:S02]  /*7940*/  LEA R48, P1, R89, R3, 0x2 ;  /* 0x0000000359307211 */ /* 0x000fc400078210ff */
[-C--:B------:R-:W-:Y:S02]  /*7950*/  LEA R50, P4, R71, R3.reuse, 0x2 ;  /* 0x0000000347327211 */ /* 0x080fe400078810ff */
[-C--:B------:R-:W-:Y:S02]  /*7960*/  LEA.HI.X.SX32 R49, R89, R2.reuse, 0x2, P1 ;  /* 0x0000000259317211 */ /* 0x080fe400008f16ff */
[----:B------:R-:W-:Y:S02]  /*7970*/  ISETP.LT.AND P1, PT, R51, UR11, !P0 ;  /* 0x0000000b33007c0c */ /* 0x000fe4000c721270 */
[----:B------:R-:W-:Y:S01]  /*7980*/  LEA.HI.X.SX32 R51, R71, R2, 0x2, P4 ;  /* 0x0000000247337211 */ /* 0x000fe200020f16ff */
[----:B------:R2:W-:Y:S01]  /*7990*/  @P2 STG.E desc[UR20][R48.64], R74 ;  /* 0x0000004a30002986 */ /* 0x0005e2000c101914 */
[----:B------:R-:W-:Y:S02]  /*79a0*/  ISETP.LT.AND P4, PT, R52, UR11, !P0 ;  /* 0x0000000b34007c0c */ /* 0x000fe4000c781270 */
[-C--:B-1----:R-:W-:Y:S01]  /*79b0*/  LEA R46, P2, R45, R3.reuse, 0x2 ;  /* 0x000000032d2e7211 */ /* 0x082fe200078410ff */
[----:B------:R1:W-:Y:S01]  /*79c0*/  @P5 STG.E desc[UR20][R50.64], R75 ;  /* 0x0000004b32005986 */ /* 0x0003e2000c101914 */
[----:B------:R-:W-:-:S02]  /*79d0*/  LEA R52, P5, R55, R3, 0x2 ;  /* 0x0000000337347211 */ /* 0x000fc400078a10ff */
[-C--:B------:R-:W-:Y:S02]  /*79e0*/  LEA.HI.X.SX32 R47, R45, R2.reuse, 0x2, P2 ;  /* 0x000000022d2f7211 */ /* 0x080fe400010f16ff */
[----:B------:R-:W-:Y:S01]  /*79f0*/  LEA.HI.X.SX32 R53, R55, R2, 0x2, P5 ;  /* 0x0000000237357211 */ /* 0x000fe200028f16ff */
[----:B------:R-:W-:Y:S01]  /*7a00*/  IMAD R55, R44, 0x2, R55 ;  /* 0x000000022c377824 */ /* 0x000fe200078e0237 */
[----:B------:R-:W-:Y:S01]  /*7a10*/  ISETP.LT.AND P2, PT, R54, UR11, !P0 ;  /* 0x0000000b36007c0c */ /* 0x000fe2000c741270 */
[----:B------:R3:W-:Y:S01]  /*7a20*/  @P3 STG.E desc[UR20][R46.64], R40 ;  /* 0x000000282e003986 */ /* 0x0007e2000c101914 */
[----:B------:R-:W-:Y:S01]  /*7a30*/  LOP3.LUT R54, R69, 0x2c, RZ, 0xfc, !PT ;  /* 0x0000002c45367812 */ /* 0x000fe200078efcff */
[----:B------:R-:W-:Y:S02]  /*7a40*/  IMAD R45, R44, 0x2, R55 ;  /* 0x000000022c2d7824 */ /* 0x000fe400078e0237 */
[----:B------:R4:W-:Y:S01]  /*7a50*/  @P1 STG.E desc[UR20][R52.64], R41 ;  /* 0x0000002934001986 */ /* 0x0009e2000c101914 */
[----:B--2---:R-:W-:-:S02]  /*7a60*/  LEA R48, P1, R55, R3, 0x2 ;  /* 0x0000000337307211 */ /* 0x004fc400078210ff */
[----:B-1----:R-:W-:Y:S02]  /*7a70*/  LOP3.LUT R51, R69, 0x2a, RZ, 0xfc, !PT ;  /* 0x0000002a45337812 */ /* 0x002fe400078efcff */
[----:B------:R-:W-:Y:S02]  /*7a80*/  LEA R50, P3, R45, R3, 0x2 ;  /* 0x000000032d327211 */ /* 0x000fe400078610ff */
[-C--:B------:R-:W-:Y:S01]  /*7a90*/  LEA.HI.X.SX32 R49, R55, R2.reuse, 0x2, P1 ;  /* 0x0000000237317211 */ /* 0x080fe200008f16ff */
[C---:B------:R-:W-:Y:S01]  /*7aa0*/  IMAD R55, R44.reuse, 0x2, R45 ;  /* 0x000000022c377824 */ /* 0x040fe200078e022d */
[----:B------:R-:W-:Y:S02]  /*7ab0*/  ISETP.LT.AND P5, PT, R51, UR11, !P0 ;  /* 0x0000000b33007c0c */ /* 0x000fe4000c7a1270 */
[----:B------:R-:W-:Y:S01]  /*7ac0*/  LEA.HI.X.SX32 R51, R45, R2, 0x2, P3 ;  /* 0x000000022d337211 */ /* 0x000fe200018f16ff */
[----:B------:R-:W-:Y:S01]  /*7ad0*/  IMAD R45, R44, 0x2, R55 ;  /* 0x000000022c2d7824 */ /* 0x000fe200078e0237 */
[----:B------:R1:W-:Y:S01]  /*7ae0*/  @P4 STG.E desc[UR20][R48.64], R42 ;  /* 0x0000002a30004986 */ /* 0x0003e2000c101914 */
[----:B---3--:R-:W-:-:S02]  /*7af0*/  LOP3.LUT R47, R69, 0x2e, RZ, 0xfc, !PT ;  /* 0x0000002e452f7812 */ /* 0x008fc400078efcff */
[-C--:B------:R-:W-:Y:S01]  /*7b00*/  LEA R40, P3, R55, R3.reuse, 0x2 ;  /* 0x0000000337287211 */ /* 0x080fe200078610ff */
[----:B------:R2:W-:Y:S01]  /*7b10*/  @P6 STG.E desc[UR20][R50.64], R43 ;  /* 0x0000002b32006986 */ /* 0x0005e2000c101914 */
[-C--:B------:R-:W-:Y:S02]  /*7b20*/  LEA R46, P6, R45, R3.reuse, 0x2 ;  /* 0x000000032d2e7211 */ /* 0x080fe400078c10ff */
[----:B------:R-:W-:Y:S02]  /*7b30*/  ISETP.LT.AND P4, PT, R47, UR11, !P0 ;  /* 0x0000000b2f007c0c */ /* 0x000fe4000c781270 */
[-C--:B----4-:R-:W-:Y:S02]  /*7b40*/  LEA.HI.X.SX32 R41, R55, R2.reuse, 0x2, P3 ;  /* 0x0000000237297211 */ /* 0x090fe400018f16ff */
[----:B------:R-:W-:Y:S01]  /*7b50*/  LEA.HI.X.SX32 R47, R45, R2, 0x2, P6 ;  /* 0x000000022d2f7211 */ /* 0x000fe200030f16ff */
[----:B------:R-:W-:Y:S01]  /*7b60*/  IMAD R45, R44, 0x2, R45 ;  /* 0x000000022c2d7824 */ /* 0x000fe200078e022d */
[----:B------:R-:W-:Y:S01]  /*7b70*/  LOP3.LUT R52, R69, 0x30, RZ, 0xfc, !PT ;  /* 0x0000003045347812 */ /* 0x000fe200078efcff */
[----:B------:R-:W-:Y:S01]  /*7b80*/  @P2 STG.E desc[UR20][R40.64], R36 ;  /* 0x0000002428002986 */ /* 0x000fe2000c101914 */
[----:B------:R-:W-:Y:S01]  /*7b90*/  ISETP.LT.AND P1, PT, R54, UR11, !P0 ;  /* 0x0000000b36007c0c */ /* 0x000fe2000c721270 */
[----:B-1----:R-:W-:Y:S01]  /*7ba0*/  IMAD R49, R44, 0x2, R45 ;  /* 0x000000022c317824 */ /* 0x002fe200078e022d */
[----:B------:R-:W-:Y:S01]  /*7bb0*/  LEA R42, P2, R45, R3, 0x2 ;  /* 0x000000032d2a7211 */ /* 0x000fe200078410ff */
[----:B------:R1:W-:Y:S01]  /*7bc0*/  @P5 STG.E desc[UR20][R46.64], R37 ;  /* 0x000000252e005986 */ /* 0x0003e2000c101914 */
[----:B------:R-:W-:-:S02]  /*7bd0*/  ISETP.LT.AND P3, PT, R52, UR11, !P0 ;  /* 0x0000000b34007c0c */ /* 0x000fc4000c761270 */
[-C--:B--2---:R-:W-:Y:S01]  /*7be0*/  LEA.HI.X.SX32 R43, R45, R2.reuse, 0x2, P2 ;  /* 0x000000022d2b7211 */ /* 0x084fe200010f16ff */
[C---:B------:R-:W-:Y:S01]  /*7bf0*/  IMAD R45, R44.reuse, 0x2, R49 ;  /* 0x000000022c2d7824 */ /* 0x040fe200078e0231 */
[----:B------:R-:W2:Y:S01]  /*7c00*/  LDS.128 R52, [R0] ;  /* 0x0000000000347984 */ /* 0x000ea20000000c00 */
[----:B------:R-:W-:Y:S02]  /*7c10*/  LEA R48, P6, R49, R3, 0x2 ;  /* 0x0000000331307211 */ /* 0x000fe400078c10ff */
[----:B------:R-:W-:Y:S02]  /*7c20*/  LOP3.LUT R51, R69, 0x32, RZ, 0xfc, !PT ;  /* 0x0000003245337812 */ /* 0x000fe400078efcff */
[----:B------:R-:W-:Y:S01]  /*7c30*/  LEA.HI.X.SX32 R49, R49, R2, 0x2, P6 ;  /* 0x0000000231317211 */ /* 0x000fe200030f16ff */
[----:B------:R3:W-:Y:S01]  /*7c40*/  @P1 STG.E desc[UR20][R42.64], R38 ;  /* 0x000000262a001986 */ /* 0x0007e2000c101914 */
[----:B-1----:R-:W-:Y:S01]  /*7c50*/  IMAD R47, R44, 0x2, R45 ;  /* 0x000000022c2f7824 */ /* 0x002fe200078e022d */
[----:B------:R-:W-:-:S02]  /*7c60*/  ISETP.LT.AND P5, PT, R51, UR11, !P0 ;  /* 0x0000000b33007c0c */ /* 0x000fc4000c7a1270 */
[----:B------:R-:W-:Y:S01]  /*7c70*/  LOP3.LUT R41, R69, 0x36, RZ, 0xfc, !PT ;  /* 0x0000003645297812 */ /* 0x000fe200078efcff */
[----:B------:R1:W-:Y:S01]  /*7c80*/  @P4 STG.E desc[UR20][R48.64], R39 ;  /* 0x0000002730004986 */ /* 0x0003e2000c101914 */
[-C--:B------:R-:W-:Y:S02]  /*7c90*/  LEA R40, P6, R47, R3.reuse, 0x2 ;  /* 0x000000032f287211 */ /* 0x080fe400078c10ff */
[----:B------:R-:W-:Y:S02]  /*7ca0*/  LEA R36, P1, R45, R3, 0x2 ;  /* 0x000000032d247211 */ /* 0x000fe400078210ff */
[----:B------:R-:W-:Y:S02]  /*7cb0*/  ISETP.LT.AND P4, PT, R41, UR11, !P0 ;  /* 0x0000000b29007c0c */ /* 0x000fe4000c781270 */
[----:B------:R-:W-:Y:S02]  /*7cc0*/  LOP3.LUT R50, R69, 0x34, RZ, 0xfc, !PT ;  /* 0x0000003445327812 */ /* 0x000fe400078efcff */
[-C--:B------:R-:W-:Y:S01]  /*7cd0*/  LEA.HI.X.SX32 R41, R47, R2.reuse, 0x2, P6 ;  /* 0x000000022f297211 */ /* 0x080fe200030f16ff */
[----:B------:R-:W-:Y:S01]  /*7ce0*/  IMAD R47, R44, 0x2, R47 ;  /* 0x000000022c2f7824 */ /* 0x000fe200078e022f */
[----:B------:R-:W-:-:S02]  /*7cf0*/  LEA.HI.X.SX32 R37, R45, R2, 0x2, P1 ;  /* 0x000000022d257211 */ /* 0x000fc400008f16ff */
[----:B------:R-:W-:Y:S01]  /*7d00*/  ISETP.LT.AND P2, PT, R50, UR11, !P0 ;  /* 0x0000000b32007c0c */ /* 0x000fe2000c741270 */
[C---:B---3--:R-:W-:Y:S01]  /*7d10*/  IMAD R43, R44.reuse, 0x2, R47 ;  /* 0x000000022c2b7824 */ /* 0x048fe200078e022f */
[----:B------:R-:W-:Y:S01]  /*7d20*/  LOP3.LUT R45, R69, 0x3a, RZ, 0xfc, !PT ;  /* 0x0000003a452d7812 */ /* 0x000fe200078efcff */
[----:B------:R3:W-:Y:S01]  /*7d30*/  @P3 STG.E desc[UR20][R36.64], R32 ;  /* 0x0000002024003986 */ /* 0x0007e2000c101914 */
[-C--:B------:R-:W-:Y:S02]  /*7d40*/  LEA R38, P3, R47, R3.reuse, 0x2 ;  /* 0x000000032f267211 */ /* 0x080fe400078610ff */
[----:B------:R-:W-:Y:S01]  /*7d50*/  LOP3.LUT R46, R69, 0x38, RZ, 0xfc, !PT ;  /* 0x00000038452e7812 */ /* 0x000fe200078efcff */
[----:B------:R4:W-:Y:S01]  /*7d60*/  @P5 STG.E desc[UR20][R40.64], R33 ;  /* 0x0000002128005986 */ /* 0x0009e2000c101914 */
[----:B------:R-:W-:Y:S01]  /*7d70*/  ISETP.LT.AND P5, PT, R45, UR11, !P0 ;  /* 0x0000000b2d007c0c */ /* 0x000fe2000c7a1270 */
[----:B------:R-:W-:Y:S01]  /*7d80*/  IMAD R45, R44, 0x2, R43 ;  /* 0x000000022c2d7824 */ /* 0x000fe200078e022b */
[----:B------:R-:W-:-:S02]  /*7d90*/  LEA R42, P6, R43, R3, 0x2 ;  /* 0x000000032b2a7211 */ /* 0x000fc400078c10ff */
[-C--:B-1----:R-:W-:Y:S02]  /*7da0*/  LEA.HI.X.SX32 R39, R47, R2.reuse, 0x2, P3 ;  /* 0x000000022f277211 */ /* 0x082fe400018f16ff */
[----:B------:R-:W-:Y:S02]  /*7db0*/  ISETP.LT.AND P1, PT, R46, UR11, !P0 ;  /* 0x0000000b2e007c0c */ /* 0x000fe4000c721270 */
[----:B------:R-:W-:Y:S01]  /*7dc0*/  LEA.HI.X.SX32 R43, R43, R2, 0x2, P6 ;  /* 0x000000022b2b7211 */ /* 0x000fe200030f16ff */
[----:B------:R1:W-:Y:S01]  /*7dd0*/  @P2 STG.E desc[UR20][R38.64], R34 ;  /* 0x0000002226002986 */ /* 0x0003e2000c101914 */
[----:B---3--:R-:W-:Y:S01]  /*7de0*/  LOP3.LUT R37, R69, 0x3e, RZ, 0xfc, !PT ;  /* 0x0000003e45257812 */ /* 0x008fe200078efcff */
[----:B----4-:R-:W-:Y:S01]  /*7df0*/  IMAD R41, R44, 0x2, R45 ;  /* 0x000000022c297824 */ /* 0x010fe200078e022d */
[----:B------:R-:W-:Y:S01]  /*7e00*/  LEA R32, P2, R45, R3, 0x2 ;  /* 0x000000032d207211 */ /* 0x000fe200078410ff */
[----:B------:R3:W-:Y:S01]  /*7e10*/  @P4 STG.E desc[UR20][R42.64], R35 ;  /* 0x000000232a004986 */ /* 0x0007e2000c101914 */
[----:B------:R-:W-:-:S02]  /*7e20*/  ISETP.LT.AND P4, PT, R37, UR11, !P0 ;  /* 0x0000000b25007c0c */ /* 0x000fc4000c781270 */
[-C--:B------:R-:W-:Y:S02]  /*7e30*/  LEA R36, P6, R41, R3.reuse, 0x2 ;  /* 0x0000000329247211 */ /* 0x080fe400078c10ff */
[-C--:B------:R-:W-:Y:S02]  /*7e40*/  LEA.HI.X.SX32 R33, R45, R2.reuse, 0x2, P2 ;  /* 0x000000022d217211 */ /* 0x080fe400010f16ff */
[----:B------:R-:W-:Y:S01]  /*7e50*/  LEA.HI.X.SX32 R37, R41, R2, 0x2, P6 ;  /* 0x0000000229257211 */ /* 0x000fe200030f16ff */
[C---:B------:R-:W-:Y:S01]  /*7e60*/  IMAD R41, R44.reuse, 0x2, R41 ;  /* 0x000000022c297824 */ /* 0x040fe200078e0229 */
[C---:B------:R-:W-:Y:S01]  /*7e70*/  LOP3.LUT R46, R69.reuse, 0x3c, RZ, 0xfc, !PT ;  /* 0x0000003c452e7812 */ /* 0x040fe200078efcff */
[----:B--2---:R-:W-:Y:S01]  /*7e80*/  @P1 STG.E desc[UR20][R32.64], R52 ;  /* 0x0000003420001986 */ /* 0x004fe2000c101914 */
[----:B------:R-:W-:Y:S01]  /*7e90*/  LOP3.LUT R40, R69, 0x40, RZ, 0xfc, !PT ;  /* 0x0000004045287812 */ /* 0x000fe200078efcff */
[----:B-1----:R-:W-:Y:S01]  /*7ea0*/  IMAD R39, R44, 0x2, R41 ;  /* 0x000000022c277824 */ /* 0x002fe200078e0229 */
[----:B------:R-:W-:Y:S01]  /*7eb0*/  LEA R34, P1, R41, R3, 0x2 ;  /* 0x0000000329227211 */ /* 0x000fe200078210ff */
[----:B------:R1:W-:Y:S01]  /*7ec0*/  @P5 STG.E desc[UR20][R36.64], R53 ;  /* 0x0000003524005986 */ /* 0x0003e2000c101914 */
[----:B------:R-:W-:-:S02]  /*7ed0*/  ISETP.LT.AND P3, PT, R46, UR11, !P0 ;  /* 0x0000000b2e007c0c */ /* 0x000fc4000c761270 */
[-C--:B---3--:R-:W-:Y:S01]  /*7ee0*/  LEA.HI.X.SX32 R35, R41, R2.reuse, 0x2, P1 ;  /* 0x0000000229237211 */ /* 0x088fe200008f16ff */
[C---:B------:R-:W-:Y:S01]  /*7ef0*/  IMAD R41, R44.reuse, 0x2, R39 ;  /* 0x000000022c297824 */ /* 0x040fe200078e0227 */
[----:B------:R-:W-:Y:S02]  /*7f00*/  LEA R38, P6, R39, R3, 0x2 ;  /* 0x0000000327267211 */ /* 0x000fe400078c10ff */
[----:B------:R-:W-:Y:S01]  /*7f10*/  LOP3.LUT R42, R69, 0x42, RZ, 0xfc, !PT ;  /* 0x00000042452a7812 */ /* 0x000fe200078efcff */
[----:B------:R-:W-:Y:S01]  /*7f20*/  IMAD R43, R44, 0x2, R41 ;  /* 0x000000022c2b7824 */ /* 0x000fe200078e0229 */
[----:B------:R-:W-:Y:S02]  /*7f30*/  ISETP.LT.AND P2, PT, R40, UR11, !P0 ;  /* 0x0000000b28007c0c */ /* 0x000fe4000c741270 */
[----:B------:R-:W-:Y:S02]  /*7f40*/  LEA.HI.X.SX32 R39, R39, R2, 0x2, P6 ;  /* 0x0000000227277211 */ /* 0x000fe400030f16ff */
[----:B------:R-:W-:Y:S01]  /*7f50*/  ISETP.LT.AND P5, PT, R42, UR11, !P0 ;  /* 0x0000000b2a007c0c */ /* 0x000fe2000c7a1270 */
[----:B------:R-:W-:Y:S01]  /*7f60*/  @P3 STG.E desc[UR20][R34.64], R54 ;  /* 0x0000003622003986 */ /* 0x000fe2000c101914 */
[----:B-1----:R-:W-:-:S02]  /*7f70*/  LOP3.LUT R37, R69, 0x46, RZ, 0xfc, !PT ;  /* 0x0000004645257812 */ /* 0x002fc400078efcff */
[-C--:B------:R-:W-:Y:S01]  /*7f80*/  LEA R36, P6, R43, R3.reuse, 0x2 ;  /* 0x000000032b247211 */ /* 0x080fe200078c10ff */
[----:B------:R1:W-:Y:S01]  /*7f90*/  @P4 STG.E desc[UR20][R38.64], R55 ;  /* 0x0000003726004986 */ /* 0x0003e2000c101914 */
[----:B------:R-:W-:Y:S02]  /*7fa0*/  LEA R32, P3, R41, R3, 0x2 ;  /* 0x0000000329207211 */ /* 0x000fe400078610ff */
[----:B------:R-:W-:Y:S02]  /*7fb0*/  ISETP.LT.AND P4, PT, R37, UR11, !P0 ;  /* 0x0000000b25007c0c */ /* 0x000fe4000c781270 */
[----:B------:R-:W-:Y:S02]  /*7fc0*/  LOP3.LUT R40, R69, 0x44, RZ, 0xfc, !PT ;  /* 0x0000004445287812 */ /* 0x000fe400078efcff */
[-C--:B------:R-:W-:Y:S01]  /*7fd0*/  LEA.HI.X.SX32 R37, R43, R2.reuse, 0x2, P6 ;  /* 0x000000022b257211 */ /* 0x080fe200030f16ff */
[----:B------:R-:W-:Y:S01]  /*7fe0*/  IMAD R43, R44, 0x2, R43 ;  /* 0x000000022c2b7824 */ /* 0x000fe200078e022b */
[----:B------:R-:W-:-:S02]  /*7ff0*/  LEA.HI.X.SX32 R33, R41, R2, 0x2, P3 ;  /* 0x0000000229217211 */ /* 0x000fc400018f16ff */
[----:B------:R-:W-:Y:S01]  /*8000*/  ISETP.LT.AND P1, PT, R40, UR11, !P0 ;  /* 0x0000000b28007c0c */ /* 0x000fe2000c721270 */
[C---:B-1----:R-:W-:Y:S01]  /*8010*/  IMAD R39, R44.reuse, 0x2, R43 ;  /* 0x000000022c277824 */ /* 0x042fe200078e022b */
        /* <DEDUP_REMOVED lines=8> */
[-C--:B------:R-:W-:Y:S02]  /*80a0*/  LEA.HI.X.SX32 R35, R43, R2.reuse, 0x2, P2 ;  /* 0x000000022b237211 */ /* 0x080fe400010f16ff */
[----:B------:R-:W-:Y:S02]  /*80b0*/  ISETP.LT.AND P3, PT, R40, UR11, !P0 ;  /* 0x0000000b28007c0c */ /* 0x000fe4000c761270 */
[----:B------:R-:W-:Y:S01]  /*80c0*/  LEA.HI.X.SX32 R39, R39, R2, 0x2, P6 ;  /* 0x0000000227277211 */ /* 0x000fe200030f16ff */
[----:B------:R3:W-:Y:S01]  /*80d0*/  @P1 STG.E desc[UR20][R34.64], R6 ;  /* 0x0000000622001986 */ /* 0x0007e2000c101914 */
[----:B-1----:R-:W-:Y:S01]  /*80e0*/  LOP3.LUT R33, R69, 0x4e, RZ, 0xfc, !PT ;  /* 0x0000004e45217812 */ /* 0x002fe200078efcff */
[----:B--2---:R-:W-:Y:S01]  /*80f0*/  IMAD R37, R44, 0x2, R41 ;  /* 0x000000022c257824 */ /* 0x004fe200078e0229 */
        /* <DEDUP_REMOVED lines=8> */
[----:B------:R-:W-:Y:S01]  /*8180*/  @P3 STG.E desc[UR20][R4.64], R8 ;  /* 0x0000000804003986 */ /* 0x000fe2000c101914 */
[----:B------:R-:W-:Y:S01]  /*8190*/  LOP3.LUT R36, R69, 0x50, RZ, 0xfc, !PT ;  /* 0x0000005045247812 */ /* 0x000fe200078efcff */
[----:B---3--:R-:W-:Y:S01]  /*81a0*/  IMAD R35, R44, 0x2, R37 ;  /* 0x000000022c237824 */ /* 0x008fe200078e0225 */
[----:B------:R-:W-:Y:S01]  /*81b0*/  ISETP.LT.AND P2, PT, R40, UR11, !P0 ;  /* 0x0000000b28007c0c */ /* 0x000fe2000c741270 */
[----:B------:R2:W-:Y:S01]  /*81c0*/  @P5 STG.E desc[UR20][R32.64], R9 ;  /* 0x0000000920005986 */ /* 0x0005e2000c101914 */
[----:B------:R-:W-:-:S02]  /*81d0*/  LEA R6, P3, R37, R3, 0x2 ;  /* 0x0000000325067211 */ /* 0x000fc400078610ff */
[----:B------:R-:W-:Y:S02]  /*81e0*/  LEA R34, P6, R35, R3, 0x2 ;  /* 0x0000000323227211 */ /* 0x000fe400078c10ff */
[-C--:B-1----:R-:W-:Y:S01]  /*81f0*/  LEA.HI.X.SX32 R7, R37, R2.reuse, 0x2, P3 ;  /* 0x0000000225077211 */ /* 0x082fe200018f16ff */
[----:B------:R-:W-:Y:S01]  /*8200*/  IMAD R37, R44, 0x2, R35 ;  /* 0x000000022c257824 */ /* 0x000fe200078e0223 */
[----:B------:R-:W-:Y:S02]  /*8210*/  ISETP.LT.AND P1, PT, R36, UR11, !P0 ;  /* 0x0000000b24007c0c */ /* 0x000fe4000c721270 */
[----:B------:R-:W-:Y:S02]  /*8220*/  LEA.HI.X.SX32 R35, R35, R2, 0x2, P6 ;  /* 0x0000000223237211 */ /* 0x000fe400030f16ff */
[C---:B------:R-:W-:Y:S01]  /*8230*/  LOP3.LUT R38, R69.reuse, 0x52, RZ, 0xfc, !PT ;  /* 0x0000005245267812 */ /* 0x040fe200078efcff */
[----:B--2---:R-:W-:Y:S01]  /*8240*/  IMAD R33, R44, 0x2, R37 ;  /* 0x000000022c217824 */ /* 0x004fe200078e0225 */
[----:B------:R-:W-:Y:S01]  /*8250*/  @P2 STG.E desc[UR20][R6.64], R10 ;  /* 0x0000000a06002986 */ /* 0x000fe2000c101914 */
[----:B------:R-:W-:-:S02]  /*8260*/  LOP3.LUT R9, R69, 0x56, RZ, 0xfc, !PT ;  /* 0x0000005645097812 */ /* 0x000fc400078efcff */
[-C--:B------:R-:W-:Y:S01]  /*8270*/  LEA R4, P2, R37, R3.reuse, 0x2 ;  /* 0x0000000325047211 */ /* 0x080fe200078410ff */
[----:B------:R1:W-:Y:S01]  /*8280*/  @P4 STG.E desc[UR20][R34.64], R11 ;  /* 0x0000000b22004986 */ /* 0x0003e2000c101914 */
[-C--:B------:R-:W-:Y:S02]  /*8290*/  LEA R8, P6, R33, R3.reuse, 0x2 ;  /* 0x0000000321087211 */ /* 0x080fe400078c10ff */
[----:B------:R-:W-:Y:S02]  /*82a0*/  ISETP.LT.AND P4, PT, R9, UR11, !P0 ;  /* 0x0000000b09007c0c */ /* 0x000fe4000c781270 */
[----:B------:R-:W-:Y:S02]  /*82b0*/  LOP3.LUT R36, R69, 0x54, RZ, 0xfc, !PT ;  /* 0x0000005445247812 */ /* 0x000fe400078efcff */
[-C--:B------:R-:W-:Y:S02]  /*82c0*/  LEA.HI.X.SX32 R5, R37, R2.reuse, 0x2, P2 ;  /* 0x0000000225057211 */ /* 0x080fe400010f16ff */
[----:B------:R-:W-:Y:S01]  /*82d0*/  LEA.HI.X.SX32 R9, R33, R2, 0x2, P6 ;  /* 0x0000000221097211 */ /* 0x000fe200030f16ff */
[----:B------:R-:W-:Y:S01]  /*82e0*/  IMAD R33, R44, 0x2, R33 ;  /* 0x000000022c217824 */ /* 0x000fe200078e0221 */
[----:B------:R-:W-:Y:S01]  /*82f0*/  ISETP.LT.AND P5, PT, R38, UR11, !P0 ;  /* 0x0000000b26007c0c */ /* 0x000fe2000c7a1270 */
[----:B------:R2:W-:Y:S01]  /*8300*/  @P1 STG.E desc[UR20][R4.64], R12 ;  /* 0x0000000c04001986 */ /* 0x0005e2000c101914 */
[----:B------:R-:W-:Y:S01]  /*8310*/  ISETP.LT.AND P3, PT, R36, UR11, !P0 ;  /* 0x0000000b24007c0c */ /* 0x000fe2000c761270 */
[----:B-1----:R-:W-:Y:S01]  /*8320*/  IMAD R11, R44, 0x2, R33 ;  /* 0x000000022c0b7824 */ /* 0x002fe200078e0221 */
[----:B------:R-:W-:-:S02]  /*8330*/  LEA R6, P1, R33, R3, 0x2 ;  /* 0x0000000321067211 */ /* 0x000fc400078210ff */
[----:B------:R-:W-:Y:S02]  /*8340*/  LOP3.LUT R32, R69, 0x58, RZ, 0xfc, !PT ;  /* 0x0000005845207812 */ /* 0x000fe400078efcff */
[-C--:B------:R-:W-:Y:S02]  /*8350*/  LEA R10, P6, R11, R3.reuse, 0x2 ;  /* 0x000000030b0a7211 */ /* 0x080fe400078c10ff */
[-C--:B------:R-:W-:Y:S01]  /*8360*/  LEA.HI.X.SX32 R7, R33, R2.reuse, 0x2, P1 ;  /* 0x0000000221077211 */ /* 0x080fe200008f16ff */
[----:B------:R-:W-:Y:S01]  /*8370*/  IMAD R33, R44, 0x2, R11 ;  /* 0x000000022c217824 */ /* 0x000fe200078e020b */
[----:B------:R-:W-:Y:S01]  /*8380*/  LEA.HI.X.SX32 R11, R11, R2, 0x2, P6 ;  /* 0x000000020b0b7211 */ /* 0x000fe200030f16ff */
[----:B------:R1:W-:Y:S01]  /*8390*/  @P5 STG.E desc[UR20][R8.64], R13 ;  /* 0x0000000d08005986 */ /* 0x0003e2000c101914 */
[----:B------:R-:W-:Y:S02]  /*83a0*/  ISETP.LT.AND P2, PT, R32, UR11, !P0 ;  /* 0x0000000b20007c0c */ /* 0x000fe4000c741270 */
[----:B------:R-:W-:Y:S01]  /*83b0*/  LOP3.LUT R34, R69, 0x5a, RZ, 0xfc, !PT ;  /* 0x0000005a45227812 */ /* 0x000fe200078efcff */
[----:B------:R3:W-:Y:S01]  /*83c0*/  @P3 STG.E desc[UR20][R6.64], R14 ;  /* 0x0000000e06003986 */ /* 0x0007e2000c101914 */
[----:B--2---:R-:W-:-:S02]  /*83d0*/  LEA R4, P3, R33, R3, 0x2 ;  /* 0x0000000321047211 */ /* 0x004fc400078610ff */
[----:B------:R-:W-:Y:S01]  /*83e0*/  LOP3.LUT R32, R69, 0x5c, RZ, 0xfc, !PT ;  /* 0x0000005c45207812 */ /* 0x000fe200078efcff */
[----:B------:R2:W-:Y:S01]  /*83f0*/  @P4 STG.E desc[UR20][R10.64], R15 ;  /* 0x0000000f0a004986 */ /* 0x0005e2000c101914 */
[----:B------:R-:W-:Y:S02]  /*8400*/  LEA.HI.X.SX32 R5, R33, R2, 0x2, P3 ;  /* 0x0000000221057211 */ /* 0x000fe400018f16ff */
[----:B------:R-:W-:Y:S01]  /*8410*/  ISETP.LT.AND P5, PT, R34, UR11, !P0 ;  /* 0x0000000b22007c0c */ /* 0x000fe2000c7a1270 */
[----:B-1----:R-:W-:Y:S01]  /*8420*/  IMAD R13, R44, 0x2, R33 ;  /* 0x000000022c0d7824 */ /* 0x002fe200078e0221 */
[----:B------:R-:W-:Y:S01]  /*8430*/  LOP3.LUT R9, R69, 0x5e, RZ, 0xfc, !PT ;  /* 0x0000005e45097812 */ /* 0x000fe200078efcff */
[----:B------:R1:W-:Y:S01]  /*8440*/  @P2 STG.E desc[UR20][R4.64], R16 ;  /* 0x0000001004002986 */ /* 0x0003e2000c101914 */
[----:B------:R-:W-:Y:S02]  /*8450*/  ISETP.LT.AND P1, PT, R32, UR11, !P0 ;  /* 0x0000000b20007c0c */ /* 0x000fe4000c721270 */
[----:B------:R-:W-:-:S02]  /*8460*/  LEA R8, P4, R13, R3, 0x2 ;  /* 0x000000030d087211 */ /* 0x000fc400078810ff */
[----:B------:R-:W-:Y:S02]  /*8470*/  ISETP.LT.AND P3, PT, R9, UR11, !P0 ;  /* 0x0000000b09007c0c */ /* 0x000fe4000c761270 */
[----:B------:R-:W-:Y:S01]  /*8480*/  LEA.HI.X.SX32 R9, R13, R2, 0x2, P4 ;  /* 0x000000020d097211 */ /* 0x000fe200020f16ff */
[C---:B------:R-:W-:Y:S01]  /*8490*/  IMAD R13, R44.reuse, 0x2, R13 ;  /* 0x000000022c0d7824 */ /* 0x040fe200078e020d */
[C---:B------:R-:W-:Y:S02]  /*84a0*/  LOP3.LUT R12, R69.reuse, 0x60, RZ, 0xfc, !PT ;  /* 0x00000060450c7812 */ /* 0x040fe400078efcff */
[----:B---3--:R-:W-:Y:S01]  /*84b0*/  LOP3.LUT R14, R69, 0x62, RZ, 0xfc, !PT ;  /* 0x00000062450e7812 */ /* 0x008fe200078efcff */
[----:B--2---:R-:W-:Y:S01]  /*84c0*/  IMAD R11, R44, 0x2, R13 ;  /* 0x000000022c0b7824 */ /* 0x004fe200078e020d */
[----:B------:R-:W-:Y:S01]  /*84d0*/  LEA R6, P2, R13, R3, 0x2 ;  /* 0x000000030d067211 */ /* 0x000fe200078410ff */
[----:B------:R2:W-:Y:S01]  /*84e0*/  @P5 STG.E desc[UR20][R8.64], R17 ;  /* 0x0000001108005986 */ /* 0x0005e2000c101914 */
[----:B------:R-:W-:-:S02]  /*84f0*/  ISETP.LT.AND P4, PT, R12, UR11, !P0 ;  /* 0x0000000b0c007c0c */ /* 0x000fc4000c781270 */
[-C--:B------:R-:W-:Y:S01]  /*8500*/  LEA.HI.X.SX32 R7, R13, R2.reuse, 0x2, P2 ;  /* 0x000000020d077211 */ /* 0x080fe200010f16ff */
[----:B------:R-:W-:Y:S01]  /*8510*/  IMAD R13, R44, 0x2, R11 ;  /* 0x000000022c0d7824 */ /* 0x000fe200078e020b */
[CC--:B------:R-:W-:Y:S02]  /*8520*/  LEA R10, P6, R11.reuse, R3.reuse, 0x2 ;  /* 0x000000030b0a7211 */ /* 0x0c0fe400078c10ff */
[----:B------:R-:W-:Y:S01]  /*8530*/  ISETP.LT.AND P5, PT, R14, UR11, !P0 ;  /* 0x0000000b0e007c0c */ /* 0x000fe2000c7a1270 */
[----:B------:R-:W-:Y:S01]  /*8540*/  IMAD R15, R44, 0x2, R13 ;  /* 0x000000022c0f7824 */ /* 0x000fe200078e020d */
[----:B------:R-:W-:Y:S01]  /*8550*/  LEA.HI.X.SX32 R11, R11, R2, 0x2, P6 ;  /* 0x000000020b0b7211 */ /* 0x000fe200030f16ff */
[----:B------:R-:W-:Y:S01]  /*8560*/  @P1 STG.E desc[UR20][R6.64], R18 ;  /* 0x0000001206001986 */ /* 0x000fe2000c101914 */
[-C--:B-1----:R-:W-:Y:S02]  /*8570*/  LEA R4, P1, R13, R3.reuse, 0x2 ;  /* 0x000000030d047211 */ /* 0x082fe400078210ff */
[----:B--2---:R-:W-:Y:S01]  /*8580*/  LOP3.LUT R9, R69, 0x66, RZ, 0xfc, !PT ;  /* 0x0000006645097812 */ /* 0x004fe200078efcff */
[----:B------:R1:W-:Y:S01]  /*8590*/  @P3 STG.E desc[UR20][R10.64], R19 ;  /* 0x000000130a003986 */ /* 0x0003e2000c101914 */
[----:B------:R-:W-:-:S02]  /*85a0*/  LEA R8, P6, R15, R3, 0x2 ;  /* 0x000000030f087211 */ /* 0x000fc400078c10ff */
[----:B------:R-:W-:Y:S02]  /*85b0*/  ISETP.LT.AND P3, PT, R9, UR11, !P0 ;  /* 0x0000000b09007c0c */ /* 0x000fe4000c761270 */
[-C--:B------:R-:W-:Y:S01]  /*85c0*/  LEA.HI.X.SX32 R9, R15, R2.reuse, 0x2, P6 ;  /* 0x000000020f097211 */ /* 0x080fe200030f16ff */
[C---:B------:R-:W-:Y:S01]  /*85d0*/  IMAD R15, R44.reuse, 0x2, R15 ;  /* 0x000000022c0f7824 */ /* 0x040fe200078e020f */
[----:B------:R-:W-:Y:S02]  /*85e0*/  LEA.HI.X.SX32 R5, R13, R2, 0x2, P1 ;  /* 0x000000020d057211 */ /* 0x000fe400008f16ff */
[C---:B------:R-:W-:Y:S02]  /*85f0*/  LOP3.LUT R12, R69.reuse, 0x64, RZ, 0xfc, !PT ;  /* 0x00000064450c7812 */ /* 0x040fe400078efcff */
[----:B------:R-:W-:Y:S01]  /*8600*/  LOP3.LUT R13, R69, 0x6a, RZ, 0xfc, !PT ;  /* 0x0000006a450d7812 */ /* 0x000fe200078efcff */
[----:B-1----:R-:W-:Y:S01]  /*8610*/  IMAD R11, R44, 0x2, R15 ;  /* 0x000000022c0b7824 */ /* 0x002fe200078e020f */
[----:B------:R-:W-:Y:S01]  /*8620*/  ISETP.LT.AND P2, PT, R12, UR11, !P0 ;  /* 0x0000000b0c007c0c */ /* 0x000fe2000c741270 */
[----:B------:R1:W-:Y:S01]  /*8630*/  @P4 STG.E desc[UR20][R4.64], R20 ;  /* 0x0000001404004986 */ /* 0x0003e2000c101914 */
[----:B------:R-:W-:-:S02]  /*8640*/  LEA R6, P4, R15, R3, 0x2 ;  /* 0x000000030f067211 */ /* 0x000fc400078810ff */
[-C--:B------:R-:W-:Y:S01]  /*8650*/  LEA R10, P6, R11, R3.reuse, 0x2 ;  /* 0x000000030b0a7211 */ /* 0x080fe200078c10ff */
[----:B------:R2:W-:Y:S01]  /*8660*/  @P5 STG.E desc[UR20][R8.64], R21 ;  /* 0x0000001508005986 */ /* 0x0005e2000c101914 */
[----:B------:R-:W-:Y:S01]  /*8670*/  ISETP.LT.AND P5, PT, R13, UR11, !P0 ;  /* 0x0000000b0d007c0c */ /* 0x000fe2000c7a1270 */
[C---:B------:R-:W-:Y:S01]  /*8680*/  IMAD R13, R44.reuse, 0x2, R11 ;  /* 0x000000022c0d7824 */ /* 0x040fe200078e020b */
[-C--:B------:R-:W-:Y:S02]  /*8690*/  LEA.HI.X.SX32 R7, R15, R2.reuse, 0x2, P4 ;  /* 0x000000020f077211 */ /* 0x080fe400020f16ff */
[----:B------:R-:W-:Y:S01]  /*86a0*/  LEA.HI.X.SX32 R11, R11, R2, 0x2, P6 ;  /* 0x000000020b0b7211 */ /* 0x000fe200030f16ff */
[----:B------:R-:W-:Y:S01]  /*86b0*/  IMAD R15, R44, 0x2, R13 ;  /* 0x000000022c0f7824 */ /* 0x000fe200078e020d */
[----:B------:R-:W-:Y:S01]  /*86c0*/  LOP3.LUT R12, R69, 0x68, RZ, 0xfc, !PT ;  /* 0x00000068450c7812 */ /* 0x000fe200078efcff */
[----:B------:R-:W-:Y:S01]  /*86d0*/  @P2 STG.E desc[UR20][R6.64], R22 ;  /* 0x0000001606002986 */ /* 0x000fe2000c101914 */
[----:B-1----:R-:W-:-:S02]  /*86e0*/  LEA R4, P2, R13, R3, 0x2 ;  /* 0x000000030d047211 */ /* 0x002fc400078410ff */
[----:B------:R-:W-:Y:S01]  /*86f0*/  ISETP.LT.AND P1, PT, R12, UR11, !P0 ;  /* 0x0000000b0c007c0c */ /* 0x000fe2000c721270 */
[----:B------:R1:W-:Y:S01]  /*8700*/  @P3 STG.E desc[UR20][R10.64], R23 ;  /* 0x000000170a003986 */ /* 0x0003e2000c101914 */
[----:B--2---:R-:W-:Y:S02]  /*8710*/  LOP3.LUT R9, R69, 0x6e, RZ, 0xfc, !PT ;  /* 0x0000006e45097812 */ /* 0x004fe400078efcff */
[----:B------:R-:W-:Y:S01]  /*8720*/  LEA R8, P6, R15, R3, 0x2 ;  /* 0x000000030f087211 */ /* 0x000fe200078c10ff */
[----:B------:R-:W2:Y:S01]  /*8730*/  LDS.128 R20, [R0+0x800] ;  /* 0x0008000000147984 */ /* 0x000ea20000000c00 */
[----:B------:R-:W-:Y:S02]  /*8740*/  ISETP.LT.AND P3, PT, R9, UR11, !P0 ;  /* 0x0000000b09007c0c */ /* 0x000fe4000c761270 */
[-C--:B------:R-:W-:Y:S01]  /*8750*/  LEA.HI.X.SX32 R9, R15, R2.reuse, 0x2, P6 ;  /* 0x000000020f097211 */ /* 0x080fe200030f16ff */
[----:B------:R-:W-:Y:S01]  /*8760*/  IMAD R15, R44, 0x2, R15 ;  /* 0x000000022c0f7824 */ /* 0x000fe200078e020f */
[----:B------:R-:W-:-:S02]  /*8770*/  LEA.HI.X.SX32 R5, R13, R2, 0x2, P2 ;  /* 0x000000020d057211 */ /* 0x000fc400010f16ff */
[C---:B------:R-:W-:Y:S01]  /*8780*/  LOP3.LUT R12, R69.reuse, 0x6c, RZ, 0xfc, !PT ;  /* 0x0000006c450c7812 */ /* 0x040fe200078efcff */
[----:B------:R-:W-:Y:S01]  /*8790*/  IMAD R13, R44, 0x2, R15 ;  /* 0x000000022c0d7824 */ /* 0x000fe200078e020f */
[----:B-1----:R-:W-:Y:S01]  /*87a0*/  LOP3.LUT R11, R69, 0x74, RZ, 0xfc, !PT ;  /* 0x00000074450b7812 */ /* 0x002fe200078efcff */
[----:B------:R-:W-:Y:S01]  /*87b0*/  @P1 STG.E desc[UR20][R4.64], R28 ;  /* 0x0000001c04001986 */ /* 0x000fe2000c101914 */
[----:B------:R-:W-:Y:S02]  /*87c0*/  ISETP.LT.AND P4, PT, R12, UR11, !P0 ;  /* 0x0000000b0c007c0c */ /* 0x000fe4000c781270 */
[-C--:B------:R-:W-:Y:S01]  /*87d0*/  LEA R10, P6, R13, R3.reuse, 0x2 ;  /* 0x000000030d0a7211 */ /* 0x080fe200078c10ff */
[----:B------:R1:W-:Y:S01]  /*87e0*/  @P5 STG.E desc[UR20][R8.64], R29 ;  /* 0x0000001d08005986 */ /* 0x0003e2000c101914 */
[----:B------:R-:W-:Y:S02]  /*87f0*/  LOP3.LUT R12, R69, 0x70, RZ, 0xfc, !PT ;  /* 0x00000070450c7812 */ /* 0x000fe400078efcff */
[----:B------:R-:W-:-:S02]  /*8800*/  LEA R6, P1, R15, R3, 0x2 ;  /* 0x000000030f067211 */ /* 0x000fc400078210ff */
[----:B------:R-:W-:Y:S02]  /*8810*/  ISETP.LT.AND P5, PT, R11, UR11, !P0 ;  /* 0x0000000b0b007c0c */ /* 0x000fe4000c7a1270 */
[-C--:B------:R-:W-:Y:S01]  /*8820*/  LEA.HI.X.SX32 R11, R13, R2.reuse, 0x2, P6 ;  /* 0x000000020d0b7211 */ /* 0x080fe200030f16ff */
[----:B------:R-:W-:Y:S01]  /*8830*/  IMAD R13, R44, 0x2, R13 ;  /* 0x000000022c0d7824 */ /* 0x000fe200078e020d */
[----:B------:R-:W-:Y:S02]  /*8840*/  ISETP.LT.AND P2, PT, R12, UR11, !P0 ;  /* 0x0000000b0c007c0c */ /* 0x000fe4000c741270 */
[----:B------:R-:W-:Y:S01]  /*8850*/  LOP3.LUT R12, R69, 0x72, RZ, 0xfc, !PT ;  /* 0x00000072450c7812 */ /* 0x000fe200078efcff */
[----:B-1----:R-:W-:Y:S01]  /*8860*/  IMAD R9, R44, 0x2, R13 ;  /* 0x000000022c097824 */ /* 0x002fe200078e020d */
[----:B------:R-:W-:Y:S02]  /*8870*/  LEA.HI.X.SX32 R7, R15, R2, 0x2, P1 ;  /* 0x000000020f077211 */ /* 0x000fe400008f16ff */
[----:B------:R-:W-:-:S02]  /*8880*/  ISETP.LT.AND P1, PT, R12, UR11, !P0 ;  /* 0x0000000b0c007c0c */ /* 0x000fc4000c721270 */
[-C--:B------:R-:W-:Y:S01]  /*8890*/  LEA R8, P6, R9, R3.reuse, 0x2 ;  /* 0x0000000309087211 */ /* 0x080fe200078c10ff */
[----:B------:R1:W-:Y:S01]  /*88a0*/  @P4 STG.E desc[UR20][R6.64], R30 ;  /* 0x0000001e06004986 */ /* 0x0003e2000c101914 */
[C---:B------:R-:W-:Y:S02]  /*88b0*/  LOP3.LUT R12, R69.reuse, 0x76, RZ, 0xfc, !PT ;  /* 0x00000076450c7812 */ /* 0x040fe400078efcff */
[----:B------:R-:W-:Y:S01]  /*88c0*/  LOP3.LUT R0, R69, 0x7e, RZ, 0xfc, !PT ;  /* 0x0000007e45007812 */ /* 0x000fe200078efcff */
[----:B------:R3:W-:Y:S01]  /*88d0*/  @P3 STG.E desc[UR20][R10.64], R31 ;  /* 0x0000001f0a003986 */ /* 0x0007e2000c101914 */
[C---:B------:R-:W-:Y:S02]  /*88e0*/  LEA R4, P3, R13.reuse, R3, 0x2 ;  /* 0x000000030d047211 */ /* 0x040fe400078610ff */
[----:B------:R-:W-:Y:S02]  /*88f0*/  ISETP.LT.AND P4, PT, R12, UR11, !P0 ;  /* 0x0000000b0c007c0c */ /* 0x000fe4000c781270 */
[----:B------:R-:W-:-:S02]  /*8900*/  LEA.HI.X.SX32 R5, R13, R2, 0x2, P3 ;  /* 0x000000020d057211 */ /* 0x000fc400018f16ff */
[----:B------:R-:W-:Y:S01]  /*8910*/  LOP3.LUT R12, R69, 0x78, RZ, 0xfc, !PT ;  /* 0x00000078450c7812 */ /* 0x000fe200078efcff */
[C---:B-1----:R-:W-:Y:S01]  /*8920*/  IMAD R7, R44.reuse, 0x2, R9 ;  /* 0x000000022c077824 */ /* 0x042fe200078e0209 */
[----:B------:R-:W-:Y:S01]  /*8930*/  LEA.HI.X.SX32 R9, R9, R2, 0x2, P6 ;  /* 0x0000000209097211 */ /* 0x000fe200030f16ff */
[----:B------:R1:W-:Y:S01]  /*8940*/  @P2 STG.E desc[UR20][R4.64], R24 ;  /* 0x0000001804002986 */ /* 0x0003e2000c101914 */
[C---:B------:R-:W-:Y:S01]  /*8950*/  LOP3.LUT R6, R69.reuse, 0x7a, RZ, 0xfc, !PT ;  /* 0x0000007a45067812 */ /* 0x040fe200078efcff */
[----:B---3--:R-:W-:Y:S01]  /*8960*/  IMAD R11, R44, 0x2, R7 ;  /* 0x000000022c0b7824 */ /* 0x008fe200078e0207 */
[----:B------:R-:W-:Y:S01]  /*8970*/  LOP3.LUT R69, R69, 0x7c, RZ, 0xfc, !PT ;  /* 0x0000007c45457812 */ /* 0x000fe200078efcff */
[----:B------:R3:W-:Y:S01]  /*8980*/  @P1 STG.E desc[UR20][R8.64], R25 ;  /* 0x0000001908001986 */ /* 0x0007e2000c101914 */
[----:B------:R-:W-:Y:S01]  /*8990*/  ISETP.LT.AND P2, PT, R6, UR11, !P0 ;  /* 0x0000000b06007c0c */ /* 0x000fe2000c741270 */
[----:B------:R-:W-:Y:S01]  /*89a0*/  IMAD R13, R44, 0x2, R11 ;  /* 0x000000022c0d7824 */ /* 0x000fe200078e020b */
[----:B------:R-:W-:-:S02]  /*89b0*/  LEA R6, P6, R7, R3, 0x2 ;  /* 0x0000000307067211 */ /* 0x000fc400078c10ff */
[-C--:B------:R-:W-:Y:S01]  /*89c0*/  LEA R10, P1, R11, R3.reuse, 0x2 ;  /* 0x000000030b0a7211 */ /* 0x080fe200078210ff */
[C---:B------:R-:W-:Y:S01]  /*89d0*/  IMAD R15, R44.reuse, 0x2, R13 ;  /* 0x000000022c0f7824 */ /* 0x040fe200078e020d */
[-C--:B------:R-:W-:Y:S02]  /*89e0*/  LEA.HI.X.SX32 R7, R7, R2.reuse, 0x2, P6 ;  /* 0x0000000207077211 */ /* 0x080fe400030f16ff */
[-C--:B------:R-:W-:Y:S01]  /*89f0*/  LEA.HI.X.SX32 R11, R11, R2.reuse, 0x2, P1 ;  /* 0x000000020b0b7211 */ /* 0x080fe200008f16ff */
[C---:B------:R-:W-:Y:S01]  /*8a00*/  IMAD R17, R44.reuse, 0x2, R15 ;  /* 0x000000022c117824 */ /* 0x040fe200078e020f */
[-C--:B-1----:R-:W-:Y:S01]  /*8a10*/  LEA R4, P6, R13, R3.reuse, 0x2 ;  /* 0x000000030d047211 */ /* 0x082fe200078c10ff */
[----:B------:R1:W-:Y:S01]  /*8a20*/  @P5 STG.E desc[UR20][R6.64], R26 ;  /* 0x0000001a06005986 */ /* 0x0003e2000c101914 */
[----:B---3--:R-:W-:Y:S01]  /*8a30*/  LEA R8, P1, R15, R3, 0x2 ;  /* 0x000000030f087211 */ /* 0x008fe200078210ff */
[----:B------:R-:W-:Y:S01]  /*8a40*/  IMAD R44, R44, 0x2, R17 ;  /* 0x000000022c2c7824 */ /* 0x000fe200078e0211 */
[----:B------:R-:W-:Y:S01]  /*8a50*/  ISETP.LT.AND P3, PT, R12, UR11, !P0 ;  /* 0x0000000b0c007c0c */ /* 0x000fe2000c761270 */
[----:B------:R1:W-:Y:S01]  /*8a60*/  @P4 STG.E desc[UR20][R10.64], R27 ;  /* 0x0000001b0a004986 */ /* 0x0003e2000c101914 */
[----:B------:R-:W-:-:S02]  /*8a70*/  LEA.HI.X.SX32 R5, R13, R2, 0x2, P6 ;  /* 0x000000020d057211 */ /* 0x000fc400030f16ff */
[-C--:B------:R-:W-:Y:S02]  /*8a80*/  LEA.HI.X.SX32 R9, R15, R2.reuse, 0x2, P1 ;  /* 0x000000020f097211 */ /* 0x080fe400008f16ff */
[-C--:B------:R-:W-:Y:S02]  /*8a90*/  LEA R12, P6, R17, R3.reuse, 0x2 ;  /* 0x00000003110c7211 */ /* 0x080fe400078c10ff */
[----:B------:R-:W-:Y:S02]  /*8aa0*/  ISETP.LT.AND P1, PT, R69, UR11, !P0 ;  /* 0x0000000b45007c0c */ /* 0x000fe4000c721270 */
[----:B------:R-:W-:Y:S02]  /*8ab0*/  ISETP.LT.AND P0, PT, R0, UR11, !P0 ;  /* 0x0000000b00007c0c */ /* 0x000fe4000c701270 */
[----:B------:R-:W-:Y:S01]  /*8ac0*/  LEA.HI.X.SX32 R13, R17, R2, 0x2, P6 ;  /* 0x00000002110d7211 */ /* 0x000fe200030f16ff */
[----:B--2---:R1:W-:Y:S01]  /*8ad0*/  @P3 STG.E desc[UR20][R4.64], R20 ;  /* 0x0000001404003986 */ /* 0x0043e2000c101914 */
[----:B------:R-:W-:-:S03]  /*8ae0*/  LEA R14, P6, R44, R3, 0x2 ;  /* 0x000000032c0e7211 */ /* 0x000fc600078c10ff */
[----:B------:R1:W-:Y:S01]  /*8af0*/  @P2 STG.E desc[UR20][R8.64], R21 ;  /* 0x0000001508002986 */ /* 0x0003e2000c101914 */
[----:B------:R-:W-:-:S03]  /*8b00*/  LEA.HI.X.SX32 R15, R44, R2, 0x2, P6 ;  /* 0x000000022c0f7211 */ /* 0x000fc600030f16ff */
[----:B------:R1:W-:Y:S04]  /*8b10*/  @P1 STG.E desc[UR20][R12.64], R22 ;  /* 0x000000160c001986 */ /* 0x0003e8000c101914 */
[----:B------:R1:W-:Y:S01]  /*8b20*/  @P0 STG.E desc[UR20][R14.64], R23 ;  /* 0x000000170e000986 */ /* 0x0003e2000c101914 */
[----:B------:R-:W-:Y:S06]  /*8b30*/  BAR.SYNC.DEFER_BLOCKING 0x0 ;  /* 0x0000000000007b1d */ /* 0x000fec0000010000 */
[----:B------:R-:W-:Y:S05]  /*8b40*/  BRA.U UP0, `(.L_x_13) ;  /* 0x0000000100a07547 */ /* 0x000fea000b800000 */
[----:B------:R-:W2:Y:S01]  /*8b50*/  S2UR UR5, SR_CgaCtaId ;  /* 0x00000000000579c3 */ /* 0x000ea20000008800 */
[----:B------:R-:W-:Y:S01]  /*8b60*/  NOP ;  /* 0x0000000000007918 */ /* 0x000fe20000000000 */
[----:B------:R-:W-:Y:S01]  /*8b70*/  UMOV UR4, 0x50 ;  /* 0x0000005000047882 */ /* 0x000fe20000000000 */
[----:B------:R-:W-:Y:S02]  /*8b80*/  IMAD.U32 R0, RZ, RZ, UR22 ;  /* 0x00000016ff007e24 */ /* 0x000fe4000f8e00ff */
[----:B------:R-:W-:Y:S02]  /*8b90*/  IMAD.MOV.U32 R3, RZ, RZ, 0xf ;  /* 0x0000000fff037424 */ /* 0x000fe400078e00ff */
[----:B-1----:R-:W-:Y:S01]  /*8ba0*/  IMAD.MOV.U32 R7, RZ, RZ, 0x1 ;  /* 0x00000001ff077424 */ /* 0x002fe200078e00ff */
[----:B------:R-:W-:-:S04]  /*8bb0*/  LOP3.LUT R0, R0, 0xffff, RZ, 0xc0, !PT ;  /* 0x0000ffff00007812 */ /* 0x000fc800078ec0ff */
[----:B------:R-:W-:-:S05]  /*8bc0*/  SHF.R.U32.HI R0, RZ, 0x5, R0 ;  /* 0x00000005ff007819 */ /* 0x000fca0000011600 */
[----:B------:R-:W-:Y:S01]  /*8bd0*/  VIADD R2, R0, 0x10 ;  /* 0x0000001000027836 */ /* 0x000fe20000000000 */
[----:B------:R-:W-:Y:S01]  /*8be0*/  SHF.L.U32 R0, R3, R0, RZ ;  /* 0x0000000003007219 */ /* 0x000fe200000006ff */
[----:B--2---:R-:W-:-:S03]  /*8bf0*/  ULEA UR6, UR5, UR4, 0x18 ;  /* 0x0000000405067291 */ /* 0x004fc6000f8ec0ff */
[----:B------:R-:W-:-:S04]  /*8c00*/  SHF.L.U32 R3, R7, R2, RZ ;  /* 0x0000000207037219 */ /* 0x000fc800000006ff */
[----:B------:R-:W-:Y:S02]  /*8c10*/  LOP3.LUT R0, R3, R0, RZ, 0xfc, !PT ;  /* 0x0000000003007212 */ /* 0x000fe400078efcff */
[----:B------:R-:W1:Y:S02]  /*8c20*/  LDS R5, [UR6] ;  /* 0x00000006ff057984 */ /* 0x000e640008000800 */
[C---:B------:R-:W-:Y:S02]  /*8c30*/  LOP3.LUT R2, R0.reuse, 0xffff, RZ, 0xc0, !PT ;  /* 0x0000ffff00027812 */ /* 0x040fe400078ec0ff */
[----:B-1----:R-:W-:-:S04]  /*8c40*/  LOP3.LUT R3, R0, 0xffff, R5, 0x80, !PT ;  /* 0x0000ffff00037812 */ /* 0x002fc800078e8005 */
[----:B------:R-:W-:-:S13]  /*8c50*/  ISETP.NE.AND P0, PT, R3, R2, PT ;  /* 0x000000020300720c */ /* 0x000fda0003f05270 */
[----:B------:R-:W-:Y:S05]  /*8c60*/  @P0 BRA `(.L_x_14) ;  /* 0x0000000000500947 */ /* 0x000fea0003800000 */
[----:B------:R-:W-:Y:S02]  /*8c70*/  SHF.R.U32.HI R5, RZ, 0x10, R5 ;  /* 0x00000010ff057819 */ /* 0x000fe40000011605 */
[----:B------:R-:W-:-:S04]  /*8c80*/  SHF.R.U32.HI R2, RZ, 0x10, R0 ;  /* 0x00000010ff027819 */ /* 0x000fc80000011600 */
[----:B------:R-:W-:-:S04]  /*8c90*/  LOP3.LUT R5, R5, R2, RZ, 0xc0, !PT ;  /* 0x0000000205057212 */ /* 0x000fc800078ec0ff */
[----:B------:R-:W-:-:S13]  /*8ca0*/  ISETP.NE.AND P0, PT, R5, R2, PT ;  /* 0x000000020500720c */ /* 0x000fda0003f05270 */
[----:B------:R-:W-:Y:S05]  /*8cb0*/  @P0 BRA `(.L_x_15) ;  /* 0x0000000000300947 */ /* 0x000fea0003800000 */
[----:B------:R-:W-:Y:S01]  /*8cc0*/  R2UR UR4, R0 ;  /* 0x00000000000472ca */ /* 0x000fe200000e0000 */
[----:B------:R-:W-:Y:S01]  /*8cd0*/  VOTEU.ANY UR5, UPT, PT ;  /* 0x0000000000057886 */ /* 0x000fe200038e0100 */
[----:B------:R-:W1:Y:S01]  /*8ce0*/  S2R R0, SR_LANEID ;  /* 0x0000000000007919 */ /* 0x000e620000000000 */
[----:B------:R-:W-:-:S10]  /*8cf0*/  UFLO.U32 UR5, UR5 ;  /* 0x00000005000572bd */ /* 0x000fd400080e0000 */
[----:B------:R-:W-:-:S06]  /*8d00*/  ULOP3.LUT UR4, URZ, UR4, URZ, 0x33, !UPT ;  /* 0x00000004ff047292 */ /* 0x000fcc000f8e33ff */
[----:B------:R-:W-:-:S04]  /*8d10*/  IMAD.U32 R2, RZ, RZ, UR4 ;  /* 0x00000004ff027e24 */ /* 0x000fc8000f8e00ff */
[----:B------:R-:W2:Y:S02]  /*8d20*/  REDUX UR7, R2 ;  /* 0x00000000020773c4 */ /* 0x000ea40000000000 */
[----:B------:R3:W-:Y:S01]  /*8d30*/  UTCATOMSWS.AND URZ, UR4 ;  /* 0x0000000400ff79e3 */ /* 0x0007e20008000000 */
[----:B-1----:R-:W-:Y:S01]  /*8d40*/  ISETP.EQ.U32.AND P0, PT, R0, UR5, PT ;  /* 0x0000000500007c0c */ /* 0x002fe2000bf02070 */
[----:B--2---:R-:W-:-:S12]  /*8d50*/  IMAD.U32 R0, RZ, RZ, UR7 ;  /* 0x00000007ff007e24 */ /* 0x004fd8000f8e00ff */
[----:B------:R3:W-:Y:S01]  /*8d60*/  @P0 ATOMS.AND RZ, [UR6], R0 ;  /* 0x00000000ffff098c */ /* 0x0007e2000a800006 */
[----:B------:R-:W-:Y:S05]  /*8d70*/  BRA `(.L_x_13) ;  /* 0x0000000000147947 */ /* 0x000fea0003800000 */
.L_x_15:
[----:B------:R-:W-:-:S07]  /*8d80*/  MOV R2, 0x8da0 ;  /* 0x00008da000027802 */ /* 0x000fce0000000f00 */
[----:B------:R-:W-:Y:S05]  /*8d90*/  CALL.REL.NOINC `($__internal_0_$__cuda_sm10x_tcgen05_guardrail_trap_col_being_dealloced_not_returned_by_alloc) ;  /* 0x00000000002c7944 */ /* 0x000fea0003c00000 */
[----:B------:R-:W-:Y:S05]  /*8da0*/  BRA `(.L_x_13) ;  /* 0x0000000000087947 */ /* 0x000fea0003800000 */
.L_x_14:
[----:B------:R-:W-:-:S07]  /*8db0*/  MOV R2, 0x8dd0 ;  /* 0x00008dd000027802 */ /* 0x000fce0000000f00 */
[----:B------:R-:W-:Y:S05]  /*8dc0*/  CALL.REL.NOINC `($__internal_2_$__cuda_sm10x_tcgen05_guardrail_trap_unallocated_columns_being_dealloced) ;  /* 0x0000000000387944 */ /* 0x000fea0003c00000 */
.L_x_13:
[----:B------:R-:W-:Y:S01]  /*8dd0*/  NOP ;  /* 0x0000000000007918 */ /* 0x000fe20000000000 */
[----:B---3--:R-:W-:Y:S05]  /*8de0*/  EXIT ;  /* 0x000000000000794d */ /* 0x008fea0003800000 */
.L_x_9:
[----:B------:R-:W1:Y:S02]  /*8df0*/  SYNCS.PHASECHK.TRANS64.TRYWAIT P4, [UR13], R54 ;  /* 0x00000036ff0075a7 */ /* 0x000e64000808110d */
[----:B-1----:R-:W-:Y:S05]  /*8e00*/  @!P4 BRA `(.L_x_9) ;  /* 0xfffffffc00f8c947 */ /* 0x002fea000383ffff */
[----:B------:R-:W-:Y:S05]  /*8e10*/  BRA `(.L_x_16) ;  /* 0xffffffc800587947 */ /* 0x000fea000383ffff */
.L_x_12:
[----:B------:R-:W1:Y:S02]  /*8e20*/  SYNCS.PHASECHK.TRANS64.TRYWAIT P1, [UR12], R4 ;  /* 0x00000004ff0075a7 */ /* 0x000e64000802110c */
[----:B-1----:R-:W-:Y:S05]  /*8e30*/  @!P1 BRA `(.L_x_12) ;  /* 0xfffffffc00f89947 */ /* 0x002fea000383ffff */
[----:B------:R-:W-:Y:S05]  /*8e40*/  BRA `(.L_x_11) ;  /* 0xffffffdc002c7947 */ /* 0x000fea000383ffff */
        .weak           $__internal_0_$__cuda_sm10x_tcgen05_guardrail_trap_col_being_dealloced_not_returned_by_alloc
        .type           $__internal_0_$__cuda_sm10x_tcgen05_guardrail_trap_col_being_dealloced_not_returned_by_alloc,@function
        .size           $__internal_0_$__cuda_sm10x_tcgen05_guardrail_trap_col_being_dealloced_not_returned_by_alloc,($__internal_1_$__cuda_sm10x_tcgen05_guardrail_trap_phase_invalid_during_alloc - $__internal_0_$__cuda_sm10x_tcgen05_guardrail_trap_col_being_dealloced_not_returned_by_alloc)
$__internal_0_$__cuda_sm10x_tcgen05_guardrail_trap_col_being_dealloced_not_returned_by_alloc:
[----:B------:R-:W-:Y:S05]  /*8e50*/  BPT.TRAP 0x1 ;  /* 0x000000040000795c */ /* 0x000fea0000300000 */
[----:B------:R-:W-:-:S04]  /*8e60*/  IMAD.MOV.U32 R3, RZ, RZ, 0x0 ;  /* 0x00000000ff037424 */ /* 0x000fc800078e00ff */
[----:B------:R-:W-:Y:S05]  /*8e70*/  RET.REL.NODEC R2 `(matmul_kernel) ;  /* 0xffffff7002607950 */ /* 0x000fea0003c3ffff */
        .weak           $__internal_1_$__cuda_sm10x_tcgen05_guardrail_trap_phase_invalid_during_alloc
        .type           $__internal_1_$__cuda_sm10x_tcgen05_guardrail_trap_phase_invalid_during_alloc,@function
        .size           $__internal_1_$__cuda_sm10x_tcgen05_guardrail_trap_phase_invalid_during_alloc,($__internal_2_$__cuda_sm10x_tcgen05_guardrail_trap_unallocated_columns_being_dealloced - $__internal_1_$__cuda_sm10x_tcgen05_guardrail_trap_phase_invalid_during_alloc)
$__internal_1_$__cuda_sm10x_tcgen05_guardrail_trap_phase_invalid_during_alloc:
[----:B------:R-:W-:Y:S05]  /*8e80*/  BPT.TRAP 0x1 ;  /* 0x000000040000795c */ /* 0x000fea0000300000 */
[----:B------:R-:W-:-:S04]  /*8e90*/  IMAD.MOV.U32 R3, RZ, RZ, 0x0 ;  /* 0x00000000ff037424 */ /* 0x000fc800078e00ff */
[----:B------:R-:W-:Y:S05]  /*8ea0*/  RET.REL.NODEC R2 `(matmul_kernel) ;  /* 0xffffff7002547950 */ /* 0x000fea0003c3ffff */
        .weak           $__internal_2_$__cuda_sm10x_tcgen05_guardrail_trap_unallocated_columns_being_dealloced
        .type           $__internal_2_$__cuda_sm10x_tcgen05_guardrail_trap_unallocated_columns_being_dealloced,@function
        .size           $__internal_2_$__cuda_sm10x_tcgen05_guardrail_trap_unallocated_columns_being_dealloced,(.L_x_20 - $__internal_2_$__cuda_sm10x_tcgen05_guardrail_trap_unallocated_columns_being_dealloced)
$__internal_2_$__cuda_sm10x_tcgen05_guardrail_trap_unallocated_columns_being_dealloced:
[----:B------:R-:W-:Y:S05]  /*8eb0*/  BPT.TRAP 0x1 ;  /* 0x000000040000795c */ /* 0x000fea0000300000 */
[----:B------:R-:W-:-:S04]  /*8ec0*/  IMAD.MOV.U32 R3, RZ, RZ, 0x0 ;  /* 0x00000000ff037424 */ /* 0x000fc800078e00ff */
[----:B------:R-:W-:Y:S05]  /*8ed0*/  RET.REL.NODEC R2 `(matmul_kernel) ;  /* 0xffffff7002487950 */ /* 0x000fea0003c3ffff */
.L_x_17:
[----:B------:R-:W-:-:S00]  /*8ee0*/  BRA `(.L_x_17) ;  /* 0xfffffffc00fc7947 */ /* 0x000fc0000383ffff */
[----:B------:R-:W-:-:S00]  /*8ef0*/  NOP ;  /* 0x0000000000007918 */ /* 0x000fc00000000000 */
        /* <DEDUP_REMOVED lines=8> */
.L_x_20:


//--------------------- .nv.shared.matmul_kernel  --------------------------
	.section	.nv.shared.matmul_kernel,"aw",@nobits
	.sectionflags	@""
	.align	16
	.zero		1024


//--------------------- .nv.shared.reserved.0     --------------------------
	.section	.nv.shared.reserved.0,"aw",@nobits
	.align	8
	.weak		__nv_reservedSMEM_offset_0_alias
	.size		__nv_reservedSMEM_offset_0_alias, 0, 64
	.other		__nv_reservedSMEM_offset_0_alias,@"STO_CUDA_RESERVED_SHARED STV_DEFAULT"
__nv_reservedSMEM_offset_0_alias:
	.zero		0
.nv.shared.reserved.0:
	.zero		64
	.weak		__nv_reservedSMEM_allocation_phase
	.type		__nv_reservedSMEM_allocation_phase,@object
	.size		__nv_reservedSMEM_allocation_phase,(.L_0 - __nv_reservedSMEM_allocation_phase)
__nv_reservedSMEM_allocation_phase:
	.zero		1
.L_0:
	.zero		7
	.weak		__nv_reservedSMEM_devtool_atexit_pc
	.type		__nv_reservedSMEM_devtool_atexit_pc,@object
	.size		__nv_reservedSMEM_devtool_atexit_pc,(__nv_reservedSMEM_allocation_mask - __nv_reservedSMEM_devtool_atexit_pc)
__nv_reservedSMEM_devtool_atexit_pc:
	.zero		8
	.weak		__nv_reservedSMEM_allocation_mask
	.type		__nv_reservedSMEM_allocation_mask,@object
	.size		__nv_reservedSMEM_allocation_mask,(.L_2 - __nv_reservedSMEM_allocation_mask)
__nv_reservedSMEM_allocation_mask:
	.zero		4
.L_2:


//--------------------- .nv.constant0.matmul_kernel --------------------------
	.section	.nv.constant0.matmul_kernel,"a",@progbits
	.sectionflags	@""
	.align	4
.nv.constant0.matmul_kernel:
	.zero		976


//--------------------- SYMBOLS --------------------------

	.type		.nv.reservedSmem.offset0,@object
	.size		.nv.reservedSmem.offset0,0x4
	.type		.nv.reservedSmem.cap,@object
	.size		.nv.reservedSmem.cap,0x4
